// auto-generated by cutlass_sweep.gemm — config: {"arch": "sm_90", "cluster_m": 2, "cluster_n": 4, "dtype": "e4m3", "dtype_b": "e4m3", "layout": "nt", "stages": 0, "tile_k": 128, "tile_m": 128, "tile_n": 128}
#include "cutlass/cutlass.h"
#include "cutlass/gemm/collective/collective_builder.hpp"
#include "cutlass/gemm/device/gemm_universal_adapter.h"
#include "cutlass/gemm/kernel/gemm_universal.hpp"
#include "cutlass/epilogue/collective/collective_builder.hpp"

using ElemA = cutlass::float_e4m3_t;
using ElemB = cutlass::float_e4m3_t;
using ElemCD = cutlass::float_e4m3_t;
using Acc  = float;
using TileShape    = cute::Shape<cute::_128, cute::_128, cute::_128>;
using ClusterShape = cute::Shape<cute::_2, cute::_4, cute::_1>;

using CollectiveEpilogue = typename cutlass::epilogue::collective::CollectiveBuilder<
    cutlass::arch::Sm90, cutlass::arch::OpClassTensorOp,
    TileShape, ClusterShape,
    cutlass::epilogue::collective::EpilogueTileAuto,
    Acc, Acc,
    ElemCD, cutlass::layout::RowMajor, 128 / cutlass::sizeof_bits<ElemCD>::value,
    ElemCD, cutlass::layout::RowMajor, 128 / cutlass::sizeof_bits<ElemCD>::value,
    cutlass::epilogue::collective::EpilogueScheduleAuto
  >::CollectiveOp;

using CollectiveMainloop = typename cutlass::gemm::collective::CollectiveBuilder<
    cutlass::arch::Sm90, cutlass::arch::OpClassTensorOp,
    ElemA, cutlass::layout::RowMajor, 128 / cutlass::sizeof_bits<ElemA>::value,
    ElemB, cutlass::layout::ColumnMajor, 128 / cutlass::sizeof_bits<ElemB>::value,
    Acc,
    TileShape, ClusterShape,
    cutlass::gemm::collective::StageCountAutoCarveout<static_cast<int>(sizeof(typename CollectiveEpilogue::SharedStorage))>,
    cutlass::gemm::collective::KernelScheduleAuto
  >::CollectiveOp;

using GemmKernel = cutlass::gemm::kernel::GemmUniversal<
    cute::Shape<int,int,int,int>,
    CollectiveMainloop,
    CollectiveEpilogue
>;
using Gemm = cutlass::gemm::device::GemmUniversalAdapter<GemmKernel>;

// Force the device kernel symbol into the cubin without needing a host main.
auto* _anchor = &cutlass::device_kernel<GemmKernel>;


// ===== COMPILED SASS (sm_90a) =====

	.target	sm_90a

	.elftype	@"ET_EXEC"


//--------------------- .note.nv.tkinfo           --------------------------
	.section	.note.nv.tkinfo,"",@"SHT_NOTE"
	.sectionflags	@"SHF_NOTE_NV_TKINFO"
	.tkinfo
        /*0018*/ 	.word	0x00000002
        /*0030*/ 	.string	""
        /*0030*/ 	.string	"ptxas"
        /*0030*/ 	.string	"Cuda compilation tools, release 13.0, V13.0.88"
        /*0030*/ 	.string	"Build cuda_13.0.r13.0/compiler.36424714_0"
        /*0030*/ 	.string	"-arch sm_90a -m 64 "



//--------------------- .note.nv.cuinfo           --------------------------
	.section	.note.nv.cuinfo,"",@"SHT_NOTE"
	.sectionflags	@"SHF_NOTE_NV_CUINFO"
        /*0018*/ 	.short	0x0002
        /*001a*/ 	.short	0x005a
        /*001c*/ 	.short	0x0082
	.zero		2


//--------------------- .nv.info                  --------------------------
	.section	.nv.info,"",@"SHT_CUDA_INFO"
	.align	4


	//----- nvinfo : EIATTR_REGCOUNT
	.align		4
        /*0000*/ 	.byte	0x04, 0x2f
        /*0002*/ 	.short	(.L_12 - .L_11)
	.align		4
.L_11:
        /*0004*/ 	.word	index@(_ZN7cutlass13device_kernelINS_4gemm6kernel13GemmUniversalIN4cute5tupleIJiiiiEEENS1_10collective13CollectiveMmaINS1_37MainloopSm90TmaGmmaWarpSpecializedFP8ILi7ENS5_IJNS4_1CILi2EEENSA_ILi4EEENSA_ILi1EEEEEENS1_35KernelTmaWarpSpecializedCooperativeEEENS5_IJNSA_ILi128EEESH_SH_EEENS_12float_e4m3_tENS5_IJlSD_lEEESJ_SK_NS4_8TiledMMAINS4_8MMA_AtomIJNS4_4SM904GMMA31MMA_64x128x32_F32E4M3E4M3_SS_TNILNSO_7ScaleInE1ELSQ_1EEEEEENS4_6LayoutINS5_IJSB_SD_SD_EEENS5_IJSD_NSA_ILi0EEESV_EEEEENS5_IJNS4_10UnderscoreESY_SY_EEEEENS4_23SM90_TMA_LOAD_MULTICASTENS4_14ComposedLayoutINS4_7SwizzleILi3ELi4ELi3EEENS4_18smem_ptr_flag_bitsILi8EEENST_INS5_IJNSA_ILi8EEESH_EEENS5_IJSH_SD_EEEEEEEvNS4_8identityES11_S1B_vS1C_EENS_8epilogue10collective6detail29Sm90TmaWarpSpecializedAdapterINS1F_15DefaultEpilogueISJ_SK_SK_NS1E_6thread17LinearCombinationISJ_Li1EffLNS1J_9ScaleType4KindE0ELNS_15FloatRoundStyleE2ESJ_EENS1_15EpilogueDefaultEEEEEvvEEEEvNT_6ParamsE)
        /*0008*/ 	.word	0x000000a8


	//----- nvinfo : EIATTR_FRAME_SIZE
	.align		4
.L_12:
        /*000c*/ 	.byte	0x04, 0x11
        /*000e*/ 	.short	(.L_14 - .L_13)
	.align		4
.L_13:
        /*0010*/ 	.word	index@(_ZN7cutlass13device_kernelINS_4gemm6kernel13GemmUniversalIN4cute5tupleIJiiiiEEENS1_10collective13CollectiveMmaINS1_37MainloopSm90TmaGmmaWarpSpecializedFP8ILi7ENS5_IJNS4_1CILi2EEENSA_ILi4EEENSA_ILi1EEEEEENS1_35KernelTmaWarpSpecializedCooperativeEEENS5_IJNSA_ILi128EEESH_SH_EEENS_12float_e4m3_tENS5_IJlSD_lEEESJ_SK_NS4_8TiledMMAINS4_8MMA_AtomIJNS4_4SM904GMMA31MMA_64x128x32_F32E4M3E4M3_SS_TNILNSO_7ScaleInE1ELSQ_1EEEEEENS4_6LayoutINS5_IJSB_SD_SD_EEENS5_IJSD_NSA_ILi0EEESV_EEEEENS5_IJNS4_10UnderscoreESY_SY_EEEEENS4_23SM90_TMA_LOAD_MULTICASTENS4_14ComposedLayoutINS4_7SwizzleILi3ELi4ELi3EEENS4_18smem_ptr_flag_bitsILi8EEENST_INS5_IJNSA_ILi8EEESH_EEENS5_IJSH_SD_EEEEEEEvNS4_8identityES11_S1B_vS1C_EENS_8epilogue10collective6detail29Sm90TmaWarpSpecializedAdapterINS1F_15DefaultEpilogueISJ_SK_SK_NS1E_6thread17LinearCombinationISJ_Li1EffLNS1J_9ScaleType4KindE0ELNS_15FloatRoundStyleE2ESJ_EENS1_15EpilogueDefaultEEEEEvvEEEEvNT_6ParamsE)
        /*0014*/ 	.word	0x00000000


	//----- nvinfo : EIATTR_MIN_STACK_SIZE
	.align		4
.L_14:
        /*0018*/ 	.byte	0x04, 0x12
        /*001a*/ 	.short	(.L_16 - .L_15)
	.align		4
.L_15:
        /*001c*/ 	.word	index@(_ZN7cutlass13device_kernelINS_4gemm6kernel13GemmUniversalIN4cute5tupleIJiiiiEEENS1_10collective13CollectiveMmaINS1_37MainloopSm90TmaGmmaWarpSpecializedFP8ILi7ENS5_IJNS4_1CILi2EEENSA_ILi4EEENSA_ILi1EEEEEENS1_35KernelTmaWarpSpecializedCooperativeEEENS5_IJNSA_ILi128EEESH_SH_EEENS_12float_e4m3_tENS5_IJlSD_lEEESJ_SK_NS4_8TiledMMAINS4_8MMA_AtomIJNS4_4SM904GMMA31MMA_64x128x32_F32E4M3E4M3_SS_TNILNSO_7ScaleInE1ELSQ_1EEEEEENS4_6LayoutINS5_IJSB_SD_SD_EEENS5_IJSD_NSA_ILi0EEESV_EEEEENS5_IJNS4_10UnderscoreESY_SY_EEEEENS4_23SM90_TMA_LOAD_MULTICASTENS4_14ComposedLayoutINS4_7SwizzleILi3ELi4ELi3EEENS4_18smem_ptr_flag_bitsILi8EEENST_INS5_IJNSA_ILi8EEESH_EEENS5_IJSH_SD_EEEEEEEvNS4_8identityES11_S1B_vS1C_EENS_8epilogue10collective6detail29Sm90TmaWarpSpecializedAdapterINS1F_15DefaultEpilogueISJ_SK_SK_NS1E_6thread17LinearCombinationISJ_Li1EffLNS1J_9ScaleType4KindE0ELNS_15FloatRoundStyleE2ESJ_EENS1_15EpilogueDefaultEEEEEvvEEEEvNT_6ParamsE)
        /*0020*/ 	.word	0x00000000
.L_16:


//--------------------- .nv.compat                --------------------------
	.section	.nv.compat,"",@"SHT_CUDA_COMPAT_INFO"
	.align	4
        /*0000*/ 	.byte	0x02, 0x09, 0x01, 0x00, 0x02, 0x02, 0x04, 0x00, 0x02, 0x05, 0x05, 0x00, 0x03, 0x07, 0x01, 0x01
        /*0010*/ 	.byte	0x02, 0x03, 0x01, 0x00, 0x02, 0x06, 0x01, 0x00, 0x04, 0x0b, 0x08, 0x00, 0x00, 0x00, 0x00, 0x00
        /*0020*/ 	.byte	0x00, 0x00, 0x00, 0x00


//--------------------- .nv.info._ZN7cutlass13device_kernelINS_4gemm6kernel13GemmUniversalIN4cute5tupleIJiiiiEEENS1_10collective13CollectiveMmaINS1_37MainloopSm90TmaGmmaWarpSpecializedFP8ILi7ENS5_IJNS4_1CILi2EEENSA_ILi4EEENSA_ILi1EEEEEENS1_35KernelTmaWarpSpecializedCooperativeEEENS5_IJNSA_ILi128EEESH_SH_EEENS_12float_e4m3_tENS5_IJlSD_lEEESJ_SK_NS4_8TiledMMAINS4_8MMA_AtomIJNS4_4SM904GMMA31MMA_64x128x32_F32E4M3E4M3_SS_TNILNSO_7ScaleInE1ELSQ_1EEEEEENS4_6LayoutINS5_IJSB_SD_SD_EEENS5_IJSD_NSA_ILi0EEESV_EEEEENS5_IJNS4_10UnderscoreESY_SY_EEEEENS4_23SM90_TMA_LOAD_MULTICASTENS4_14ComposedLayoutINS4_7SwizzleILi3ELi4ELi3EEENS4_18smem_ptr_flag_bitsILi8EEENST_INS5_IJNSA_ILi8EEESH_EEENS5_IJSH_SD_EEEEEEEvNS4_8identityES11_S1B_vS1C_EENS_8epilogue10collective6detail29Sm90TmaWarpSpecializedAdapterINS1F_15DefaultEpilogueISJ_SK_SK_NS1E_6thread17LinearCombinationISJ_Li1EffLNS1J_9ScaleType4KindE0ELNS_15FloatRoundStyleE2ESJ_EENS1_15EpilogueDefaultEEEEEvvEEEEvNT_6ParamsE --------------------------
	.section	.nv.info._ZN7cutlass13device_kernelINS_4gemm6kernel13GemmUniversalIN4cute5tupleIJiiiiEEENS1_10collective13CollectiveMmaINS1_37MainloopSm90TmaGmmaWarpSpecializedFP8ILi7ENS5_IJNS4_1CILi2EEENSA_ILi4EEENSA_ILi1EEEEEENS1_35KernelTmaWarpSpecializedCooperativeEEENS5_IJNSA_ILi128EEESH_SH_EEENS_12float_e4m3_tENS5_IJlSD_lEEESJ_SK_NS4_8TiledMMAINS4_8MMA_AtomIJNS4_4SM904GMMA31MMA_64x128x32_F32E4M3E4M3_SS_TNILNSO_7ScaleInE1ELSQ_1EEEEEENS4_6LayoutINS5_IJSB_SD_SD_EEENS5_IJSD_NSA_ILi0EEESV_EEEEENS5_IJNS4_10UnderscoreESY_SY_EEEEENS4_23SM90_TMA_LOAD_MULTICASTENS4_14ComposedLayoutINS4_7SwizzleILi3ELi4ELi3EEENS4_18smem_ptr_flag_bitsILi8EEENST_INS5_IJNSA_ILi8EEESH_EEENS5_IJSH_SD_EEEEEEEvNS4_8identityES11_S1B_vS1C_EENS_8epilogue10collective6detail29Sm90TmaWarpSpecializedAdapterINS1F_15DefaultEpilogueISJ_SK_SK_NS1E_6thread17LinearCombinationISJ_Li1EffLNS1J_9ScaleType4KindE0ELNS_15FloatRoundStyleE2ESJ_EENS1_15EpilogueDefaultEEEEEvvEEEEvNT_6ParamsE,"",@"SHT_CUDA_INFO"
	.sectionflags	@""
	.align	4


	//----- nvinfo : EIATTR_CUDA_API_VERSION
	.align		4
        /*0000*/ 	.byte	0x04, 0x37
        /*0002*/ 	.short	(.L_18 - .L_17)
.L_17:
        /*0004*/ 	.word	0x00000082


	//----- nvinfo : EIATTR_KPARAM_INFO
	.align		4
.L_18:
        /*0008*/ 	.byte	0x04, 0x17
        /*000a*/ 	.short	(.L_20 - .L_19)
.L_19:
        /*000c*/ 	.word	0x00000000
        /*0010*/ 	.short	0x0000
        /*0012*/ 	.short	0x0070
        /*0014*/ 	.byte	0x00, 0xf0, 0x01, 0x10


	//----- nvinfo : EIATTR_SPARSE_MMA_MASK
	.align		4
.L_20:
        /*0018*/ 	.byte	0x03, 0x50
        /*001a*/ 	.short	0x0000


	//----- nvinfo : EIATTR_MAXREG_COUNT
	.align		4
        /*001c*/ 	.byte	0x03, 0x1b
        /*001e*/ 	.short	0x00a8


	//----- nvinfo : EIATTR_NUM_BARRIERS
	.align		4
        /*0020*/ 	.byte	0x02, 0x4c
        /*0022*/ 	.byte	0x01
	.zero		1


	//----- nvinfo : EIATTR_MERCURY_ISA_VERSION
	.align		4
        /*0024*/ 	.byte	0x03, 0x5f
        /*0026*/ 	.short	0x0101


	//----- nvinfo : EIATTR_INT_WARP_WIDE_INSTR_OFFSETS
	.align		4
        /*0028*/ 	.byte	0x04, 0x31
        /*002a*/ 	.short	(.L_22 - .L_21)


	//   ....[0]....
.L_21:
        /*002c*/ 	.word	0x00000500


	//   ....[1]....
        /*0030*/ 	.word	0x00000530


	//   ....[2]....
        /*0034*/ 	.word	0x000006b0


	//----- nvinfo : EIATTR_COOP_GROUP_MASK_REGIDS
	.align		4
.L_22:
        /*0038*/ 	.byte	0x04, 0x29
        /*003a*/ 	.short	(.L_24 - .L_23)


	//   ....[0]....
.L_23:
        /*003c*/ 	.word	0xffffffff


	//   ....[1]....
        /*0040*/ 	.word	0xffffffff


	//   ....[2]....
        /*0044*/ 	.word	0xffffffff


	//   ....[3]....
        /*0048*/ 	.word	0xffffffff


	//   ....[4]....
        /*004c*/ 	.word	0xffffffff


	//   ....[5]....
        /*0050*/ 	.word	0xffffffff


	//----- nvinfo : EIATTR_COOP_GROUP_INSTR_OFFSETS
	.align		4
.L_24:
        /*0054*/ 	.byte	0x04, 0x28
        /*0056*/ 	.short	(.L_26 - .L_25)


	//   ....[0]....
.L_25:
        /*0058*/ 	.word	0x00000060


	//   ....[1]....
        /*005c*/ 	.word	0x00000070


	//   ....[2]....
        /*0060*/ 	.word	0x00000130


	//   ....[3]....
        /*0064*/ 	.word	0x00000330


	//   ....[4]....
        /*0068*/ 	.word	0x00000850


	//   ....[5]....
        /*006c*/ 	.word	0x000012d0


	//----- nvinfo : EIATTR_REG_RECONFIG
	.align		4
.L_26:
        /*0070*/ 	.byte	0x01, 0x54
	.zero		2


	//----- nvinfo : EIATTR_MBARRIER_INSTR_OFFSETS
	.align		4
        /*0074*/ 	.byte	0x04, 0x39
        /*0076*/ 	.short	(.L_28 - .L_27)


	//   ....[0]....
.L_27:
        /*0078*/ 	.word	0x00000230
        /*007c*/ 	.word	0x000000ff
        /*0080*/ 	.word	0x00000000
        /*0084*/ 	.short	0x0100
        /*0086*/ 	.byte	0x08
	.zero		1


	//   ....[1]....
        /*0088*/ 	.word	0x00000240
        /*008c*/ 	.word	0x000000ff
        /*0090*/ 	.word	0x00000038
        /*0094*/ 	.short	0x0100
        /*0096*/ 	.byte	0x08
	.zero		1


	//   ....[2]....
        /*0098*/ 	.word	0x00000250
        /*009c*/ 	.word	0x000000ff
        /*00a0*/ 	.word	0x00000008
        /*00a4*/ 	.short	0x0100
        /*00a6*/ 	.byte	0x08
	.zero		1


	//   ....[3]....
        /*00a8*/ 	.word	0x00000260
        /*00ac*/ 	.word	0x000000ff
        /*00b0*/ 	.word	0x00000040
        /*00b4*/ 	.short	0x0100
        /*00b6*/ 	.byte	0x08
	.zero		1


	//   ....[4]....
        /*00b8*/ 	.word	0x00000270
        /*00bc*/ 	.word	0x000000ff
        /*00c0*/ 	.word	0x00000010
        /*00c4*/ 	.short	0x0100
        /*00c6*/ 	.byte	0x08
	.zero		1


	//   ....[5]....
        /*00c8*/ 	.word	0x00000280
        /*00cc*/ 	.word	0x000000ff
        /*00d0*/ 	.word	0x00000048
        /*00d4*/ 	.short	0x0100
        /*00d6*/ 	.byte	0x08
	.zero		1


	//   ....[6]....
        /*00d8*/ 	.word	0x00000290
        /*00dc*/ 	.word	0x000000ff
        /*00e0*/ 	.word	0x00000018
        /*00e4*/ 	.short	0x0100
        /*00e6*/ 	.byte	0x08
	.zero		1


	//   ....[7]....
        /*00e8*/ 	.word	0x000002a0
        /*00ec*/ 	.word	0x000000ff
        /*00f0*/ 	.word	0x00000050
        /*00f4*/ 	.short	0x0100
        /*00f6*/ 	.byte	0x08
	.zero		1


	//   ....[8]....
        /*00f8*/ 	.word	0x000002b0
        /*00fc*/ 	.word	0x000000ff
        /*0100*/ 	.word	0x00000020
        /*0104*/ 	.short	0x0100
        /*0106*/ 	.byte	0x08
	.zero		1


	//   ....[9]....
        /*0108*/ 	.word	0x000002c0
        /*010c*/ 	.word	0x000000ff
        /*0110*/ 	.word	0x00000058
        /*0114*/ 	.short	0x0100
        /*0116*/ 	.byte	0x08
	.zero		1


	//   ....[10]....
        /*0118*/ 	.word	0x000002d0
        /*011c*/ 	.word	0x000000ff
        /*0120*/ 	.word	0x00000028
        /*0124*/ 	.short	0x0100
        /*0126*/ 	.byte	0x08
	.zero		1


	//   ....[11]....
        /*0128*/ 	.word	0x000002e0
        /*012c*/ 	.word	0x000000ff
        /*0130*/ 	.word	0x00000060
        /*0134*/ 	.short	0x0100
        /*0136*/ 	.byte	0x08
	.zero		1


	//   ....[12]....
        /*0138*/ 	.word	0x000002f0
        /*013c*/ 	.word	0x000000ff
        /*0140*/ 	.word	0x00000030
        /*0144*/ 	.short	0x0100
        /*0146*/ 	.byte	0x08
	.zero		1


	//   ....[13]....
        /*0148*/ 	.word	0x00000300
        /*014c*/ 	.word	0x000000ff
        /*0150*/ 	.word	0x00000068
        /*0154*/ 	.short	0x0100
        /*0156*/ 	.byte	0x08
	.zero		1


	//   ....[14]....
        /*0158*/ 	.word	0x00000740
        /*015c*/ 	.word	0x000000ff
        /*0160*/ 	.word	0x00000080
        /*0164*/ 	.short	0x0100
        /*0166*/ 	.byte	0x06
	.zero		1


	//   ....[15]....
        /*0168*/ 	.word	0x000007e0
        /*016c*/ 	.word	0x000000ff
        /*0170*/ 	.word	0x00000088
        /*0174*/ 	.short	0x0100
        /*0176*/ 	.byte	0x06
	.zero		1


	//   ....[16]....
        /*0178*/ 	.word	0x00001800
        /*017c*/ 	.word	0x000000ff
        /*0180*/ 	.word	0x00000000
        /*0184*/ 	.short	0x010a
        /*0186*/ 	.byte	0x06
	.zero		1


	//   ....[17]....
        /*0188*/ 	.word	0x00001840
        /*018c*/ 	.word	0x000000ff
        /*0190*/ 	.word	0x00000000
        /*0194*/ 	.short	0x010a
        /*0196*/ 	.byte	0x06
	.zero		1


	//   ....[18]....
        /*0198*/ 	.word	0x00002230
        /*019c*/ 	.word	0x000000ff
        /*01a0*/ 	.word	0x00000000
        /*01a4*/ 	.short	0x010a
        /*01a6*/ 	.byte	0x0c
	.zero		1


	//   ....[19]....
        /*01a8*/ 	.word	0x00002270
        /*01ac*/ 	.word	0x000000ff
        /*01b0*/ 	.word	0x00000000
        /*01b4*/ 	.short	0x010a
        /*01b6*/ 	.byte	0x0c
	.zero		1


	//   ....[20]....
        /*01b8*/ 	.word	0x00002960
        /*01bc*/ 	.word	0x0000008c
        /*01c0*/ 	.word	0x00000000
        /*01c4*/ 	.short	0x0101
        /*01c6*/ 	.byte	0x3f
	.zero		1


	//   ....[21]....
        /*01c8*/ 	.word	0x00003020
        /*01cc*/ 	.word	0x0000000c
        /*01d0*/ 	.word	0x00000000
        /*01d4*/ 	.short	0x0101
        /*01d6*/ 	.byte	0x3f
	.zero		1


	//   ....[22]....
        /*01d8*/ 	.word	0x00008a00
        /*01dc*/ 	.word	0x00000014
        /*01e0*/ 	.word	0x00000038
        /*01e4*/ 	.short	0x010a
        /*01e6*/ 	.byte	0x3f
	.zero		1


	//   ....[23]....
        /*01e8*/ 	.word	0x00008e00
        /*01ec*/ 	.word	0x00000008
        /*01f0*/ 	.word	0x00000088
        /*01f4*/ 	.short	0x0101
        /*01f6*/ 	.byte	0x3f
	.zero		1


	//   ....[24]....
        /*01f8*/ 	.word	0x000094e0
        /*01fc*/ 	.word	0x00000006
        /*0200*/ 	.word	0x00000000
        /*0204*/ 	.short	0x010a
        /*0206*/ 	.byte	0x3f
	.zero		1


	//   ....[25]....
        /*0208*/ 	.word	0x00009560
        /*020c*/ 	.word	0x00000007
        /*0210*/ 	.word	0x00000000
        /*0214*/ 	.short	0x010a
        /*0216*/ 	.byte	0x3f
	.zero		1


	//   ....[26]....
        /*0218*/ 	.word	0x000095f0
        /*021c*/ 	.word	0x00000006
        /*0220*/ 	.word	0x00000000
        /*0224*/ 	.short	0x010a
        /*0226*/ 	.byte	0x3f
	.zero		1


	//   ....[27]....
        /*0228*/ 	.word	0x00009680
        /*022c*/ 	.word	0x00000009
        /*0230*/ 	.word	0x00000000
        /*0234*/ 	.short	0x010a
        /*0236*/ 	.byte	0x3f
	.zero		1


	//   ....[28]....
        /*0238*/ 	.word	0x00009710
        /*023c*/ 	.word	0x0000000a
        /*0240*/ 	.word	0x00000000
        /*0244*/ 	.short	0x010a
        /*0246*/ 	.byte	0x3f
	.zero		1


	//   ....[29]....
        /*0248*/ 	.word	0x000097a0
        /*024c*/ 	.word	0x0000000b
        /*0250*/ 	.word	0x00000000
        /*0254*/ 	.short	0x010a
        /*0256*/ 	.byte	0x3f
	.zero		1


	//   ....[30]....
        /*0258*/ 	.word	0x00009830
        /*025c*/ 	.word	0x00000003
        /*0260*/ 	.word	0x00000000
        /*0264*/ 	.short	0x010a
        /*0266*/ 	.byte	0x3f
	.zero		1


	//   ....[31]....
        /*0268*/ 	.word	0x000098a0
        /*026c*/ 	.word	0x0000000d
        /*0270*/ 	.word	0x00000000
        /*0274*/ 	.short	0x010a
        /*0276*/ 	.byte	0x3f
	.zero		1


	//   ....[32]....
        /*0278*/ 	.word	0x00009900
        /*027c*/ 	.word	0x00000091
        /*0280*/ 	.word	0x00000000
        /*0284*/ 	.short	0x010a
        /*0286*/ 	.byte	0x3f
	.zero		1


	//   ....[33]....
        /*0288*/ 	.word	0x000099d0
        /*028c*/ 	.word	0x00000014
        /*0290*/ 	.word	0x00000038
        /*0294*/ 	.short	0x010a
        /*0296*/ 	.byte	0x3f
	.zero		1


	//   ....[34]....
        /*0298*/ 	.word	0x00009aa0
        /*029c*/ 	.word	0x00000006
        /*02a0*/ 	.word	0x00000000
        /*02a4*/ 	.short	0x010a
        /*02a6*/ 	.byte	0x3f
	.zero		1


	//   ....[35]....
        /*02a8*/ 	.word	0x00009af0
        /*02ac*/ 	.word	0x00000007
        /*02b0*/ 	.word	0x00000000
        /*02b4*/ 	.short	0x010a
        /*02b6*/ 	.byte	0x3f
	.zero		1


	//   ....[36]....
        /*02b8*/ 	.word	0x00009b40
        /*02bc*/ 	.word	0x00000006
        /*02c0*/ 	.word	0x00000000
        /*02c4*/ 	.short	0x010a
        /*02c6*/ 	.byte	0x3f
	.zero		1


	//   ....[37]....
        /*02c8*/ 	.word	0x00009b90
        /*02cc*/ 	.word	0x00000009
        /*02d0*/ 	.word	0x00000000
        /*02d4*/ 	.short	0x010a
        /*02d6*/ 	.byte	0x3f
	.zero		1


	//   ....[38]....
        /*02d8*/ 	.word	0x00009be0
        /*02dc*/ 	.word	0x0000000a
        /*02e0*/ 	.word	0x00000000
        /*02e4*/ 	.short	0x010a
        /*02e6*/ 	.byte	0x3f
	.zero		1


	//   ....[39]....
        /*02e8*/ 	.word	0x00009c30
        /*02ec*/ 	.word	0x0000000b
        /*02f0*/ 	.word	0x00000000
        /*02f4*/ 	.short	0x010a
        /*02f6*/ 	.byte	0x3f
	.zero		1


	//----- nvinfo : EIATTR_NUM_MBARRIERS
	.align		4
.L_28:
        /*02f8*/ 	.byte	0x03, 0x38
        /*02fa*/ 	.short	0x0010


	//----- nvinfo : EIATTR_EXIT_INSTR_OFFSETS
	.align		4
        /*02fc*/ 	.byte	0x04, 0x1c
        /*02fe*/ 	.short	(.L_30 - .L_29)


	//   ....[0]....
.L_29:
        /*0300*/ 	.word	0x000009b0


	//   ....[1]....
        /*0304*/ 	.word	0x000011a0


	//   ....[2]....
        /*0308*/ 	.word	0x00008050


	//   ....[3]....
        /*030c*/ 	.word	0x000085b0


	//   ....[4]....
        /*0310*/ 	.word	0x00009880


	//----- nvinfo : EIATTR_MAX_THREADS
	.align		4
.L_30:
        /*0314*/ 	.byte	0x04, 0x05
        /*0316*/ 	.short	(.L_32 - .L_31)
.L_31:
        /*0318*/ 	.word	0x00000180
        /*031c*/ 	.word	0x00000001
        /*0320*/ 	.word	0x00000001


	//----- nvinfo : EIATTR_CRS_STACK_SIZE
	.align		4
.L_32:
        /*0324*/ 	.byte	0x04, 0x1e
        /*0326*/ 	.short	(.L_34 - .L_33)
.L_33:
        /*0328*/ 	.word	0x00000000


	//----- nvinfo : EIATTR_CBANK_PARAM_SIZE
	.align		4
.L_34:
        /*032c*/ 	.byte	0x03, 0x19
        /*032e*/ 	.short	0x0470


	//----- nvinfo : EIATTR_PARAM_CBANK
	.align		4
        /*0330*/ 	.byte	0x04, 0x0a
        /*0332*/ 	.short	(.L_36 - .L_35)
	.align		4
.L_35:
        /*0334*/ 	.word	index@(.nv.constant0._ZN7cutlass13device_kernelINS_4gemm6kernel13GemmUniversalIN4cute5tupleIJiiiiEEENS1_10collective13CollectiveMmaINS1_37MainloopSm90TmaGmmaWarpSpecializedFP8ILi7ENS5_IJNS4_1CILi2EEENSA_ILi4EEENSA_ILi1EEEEEENS1_35KernelTmaWarpSpecializedCooperativeEEENS5_IJNSA_ILi128EEESH_SH_EEENS_12float_e4m3_tENS5_IJlSD_lEEESJ_SK_NS4_8TiledMMAINS4_8MMA_AtomIJNS4_4SM904GMMA31MMA_64x128x32_F32E4M3E4M3_SS_TNILNSO_7ScaleInE1ELSQ_1EEEEEENS4_6LayoutINS5_IJSB_SD_SD_EEENS5_IJSD_NSA_ILi0EEESV_EEEEENS5_IJNS4_10UnderscoreESY_SY_EEEEENS4_23SM90_TMA_LOAD_MULTICASTENS4_14ComposedLayoutINS4_7SwizzleILi3ELi4ELi3EEENS4_18smem_ptr_flag_bitsILi8EEENST_INS5_IJNSA_ILi8EEESH_EEENS5_IJSH_SD_EEEEEEEvNS4_8identityES11_S1B_vS1C_EENS_8epilogue10collective6detail29Sm90TmaWarpSpecializedAdapterINS1F_15DefaultEpilogueISJ_SK_SK_NS1E_6thread17LinearCombinationISJ_Li1EffLNS1J_9ScaleType4KindE0ELNS_15FloatRoundStyleE2ESJ_EENS1_15EpilogueDefaultEEEEEvvEEEEvNT_6ParamsE)
        /*0338*/ 	.short	0x0210
        /*033a*/ 	.short	0x0470


	//----- nvinfo : EIATTR_SW_WAR
	.align		4
.L_36:
        /*033c*/ 	.byte	0x04, 0x36
        /*033e*/ 	.short	(.L_38 - .L_37)
.L_37:
        /*0340*/ 	.word	0x00000008
.L_38:


//--------------------- .nv.callgraph             --------------------------
	.section	.nv.callgraph,"",@"SHT_CUDA_CALLGRAPH"
	.align	4
	.sectionentsize	8
	.align		4
        /*0000*/ 	.word	0x00000000
	.align		4
        /*0004*/ 	.word	0xffffffff
	.align		4
        /*0008*/ 	.word	0x00000000
	.align		4
        /*000c*/ 	.word	0xfffffffe
	.align		4
        /*0010*/ 	.word	0x00000000
	.align		4
        /*0014*/ 	.word	0xfffffffd
	.align		4
        /*0018*/ 	.word	0x00000000
	.align		4
        /*001c*/ 	.word	0xfffffffc


//--------------------- .nv.constant4             --------------------------
	.section	.nv.constant4,"a",@progbits
	.align	8
	.align		8
.nv.constant4:
        /*0000*/ 	.dword	_ZN40_INTERNAL_7758d7ab_4_k_cu_5a1a7464_161924cuda3std3__45__cpo5beginE
	.align		8
        /*0008*/ 	.dword	_ZN40_INTERNAL_7758d7ab_4_k_cu_5a1a7464_161924cuda3std3__45__cpo3endE
	.align		8
        /*0010*/ 	.dword	_ZN40_INTERNAL_7758d7ab_4_k_cu_5a1a7464_161924cuda3std3__45__cpo6cbeginE
	.align		8
        /*0018*/ 	.dword	_ZN40_INTERNAL_7758d7ab_4_k_cu_5a1a7464_161924cuda3std3__45__cpo4cendE
	.align		8
        /*0020*/ 	.dword	_ZN40_INTERNAL_7758d7ab_4_k_cu_5a1a7464_161924cuda3std3__442_GLOBAL__N__7758d7ab_4_k_cu_5a1a7464_161926ignoreE
	.align		8
        /*0028*/ 	.dword	_ZN40_INTERNAL_7758d7ab_4_k_cu_5a1a7464_161924cuda3std3__419piecewise_constructE
	.align		8
        /*0030*/ 	.dword	_ZN40_INTERNAL_7758d7ab_4_k_cu_5a1a7464_161924cuda3std3__48in_placeE
	.align		8
        /*0038*/ 	.dword	_ZN40_INTERNAL_7758d7ab_4_k_cu_5a1a7464_161924cuda3std6ranges3__45__cpo4swapE
	.align		8
        /*0040*/ 	.dword	_ZN40_INTERNAL_7758d7ab_4_k_cu_5a1a7464_161924cuda3std6ranges3__45__cpo9iter_moveE
	.align		8
        /*0048*/ 	.dword	_ZN40_INTERNAL_7758d7ab_4_k_cu_5a1a7464_161924cute7productE
	.align		8
        /*0050*/ 	.dword	_ZN40_INTERNAL_7758d7ab_4_k_cu_5a1a7464_161924cute1_E


//--------------------- .text._ZN7cutlass13device_kernelINS_4gemm6kernel13GemmUniversalIN4cute5tupleIJiiiiEEENS1_10collective13CollectiveMmaINS1_37MainloopSm90TmaGmmaWarpSpecializedFP8ILi7ENS5_IJNS4_1CILi2EEENSA_ILi4EEENSA_ILi1EEEEEENS1_35KernelTmaWarpSpecializedCooperativeEEENS5_IJNSA_ILi128EEESH_SH_EEENS_12float_e4m3_tENS5_IJlSD_lEEESJ_SK_NS4_8TiledMMAINS4_8MMA_AtomIJNS4_4SM904GMMA31MMA_64x128x32_F32E4M3E4M3_SS_TNILNSO_7ScaleInE1ELSQ_1EEEEEENS4_6LayoutINS5_IJSB_SD_SD_EEENS5_IJSD_NSA_ILi0EEESV_EEEEENS5_IJNS4_10UnderscoreESY_SY_EEEEENS4_23SM90_TMA_LOAD_MULTICASTENS4_14ComposedLayoutINS4_7SwizzleILi3ELi4ELi3EEENS4_18smem_ptr_flag_bitsILi8EEENST_INS5_IJNSA_ILi8EEESH_EEENS5_IJSH_SD_EEEEEEEvNS4_8identityES11_S1B_vS1C_EENS_8epilogue10collective6detail29Sm90TmaWarpSpecializedAdapterINS1F_15DefaultEpilogueISJ_SK_SK_NS1E_6thread17LinearCombinationISJ_Li1EffLNS1J_9ScaleType4KindE0ELNS_15FloatRoundStyleE2ESJ_EENS1_15EpilogueDefaultEEEEEvvEEEEvNT_6ParamsE --------------------------
	.section	.text._ZN7cutlass13device_kernelINS_4gemm6kernel13GemmUniversalIN4cute5tupleIJiiiiEEENS1_10collective13CollectiveMmaINS1_37MainloopSm90TmaGmmaWarpSpecializedFP8ILi7ENS5_IJNS4_1CILi2EEENSA_ILi4EEENSA_ILi1EEEEEENS1_35KernelTmaWarpSpecializedCooperativeEEENS5_IJNSA_ILi128EEESH_SH_EEENS_12float_e4m3_tENS5_IJlSD_lEEESJ_SK_NS4_8TiledMMAINS4_8MMA_AtomIJNS4_4SM904GMMA31MMA_64x128x32_F32E4M3E4M3_SS_TNILNSO_7ScaleInE1ELSQ_1EEEEEENS4_6LayoutINS5_IJSB_SD_SD_EEENS5_IJSD_NSA_ILi0EEESV_EEEEENS5_IJNS4_10UnderscoreESY_SY_EEEEENS4_23SM90_TMA_LOAD_MULTICASTENS4_14ComposedLayoutINS4_7SwizzleILi3ELi4ELi3EEENS4_18smem_ptr_flag_bitsILi8EEENST_INS5_IJNSA_ILi8EEESH_EEENS5_IJSH_SD_EEEEEEEvNS4_8identityES11_S1B_vS1C_EENS_8epilogue10collective6detail29Sm90TmaWarpSpecializedAdapterINS1F_15DefaultEpilogueISJ_SK_SK_NS1E_6thread17LinearCombinationISJ_Li1EffLNS1J_9ScaleType4KindE0ELNS_15FloatRoundStyleE2ESJ_EENS1_15EpilogueDefaultEEEEEvvEEEEvNT_6ParamsE,"ax",@progbits
	.align	128
.text._ZN7cutlass13device_kernelINS_4gemm6kernel13GemmUniversalIN4cute5tupleIJiiiiEEENS1_10collective13CollectiveMmaINS1_37MainloopSm90TmaGmmaWarpSpecializedFP8ILi7ENS5_IJNS4_1CILi2EEENSA_ILi4EEENSA_ILi1EEEEEENS1_35KernelTmaWarpSpecializedCooperativeEEENS5_IJNSA_ILi128EEESH_SH_EEENS_12float_e4m3_tENS5_IJlSD_lEEESJ_SK_NS4_8TiledMMAINS4_8MMA_AtomIJNS4_4SM904GMMA31MMA_64x128x32_F32E4M3E4M3_SS_TNILNSO_7ScaleInE1ELSQ_1EEEEEENS4_6LayoutINS5_IJSB_SD_SD_EEENS5_IJSD_NSA_ILi0EEESV_EEEEENS5_IJNS4_10UnderscoreESY_SY_EEEEENS4_23SM90_TMA_LOAD_MULTICASTENS4_14ComposedLayoutINS4_7SwizzleILi3ELi4ELi3EEENS4_18smem_ptr_flag_bitsILi8EEENST_INS5_IJNSA_ILi8EEESH_EEENS5_IJSH_SD_EEEEEEEvNS4_8identityES11_S1B_vS1C_EENS_8epilogue10collective6detail29Sm90TmaWarpSpecializedAdapterINS1F_15DefaultEpilogueISJ_SK_SK_NS1E_6thread17LinearCombinationISJ_Li1EffLNS1J_9ScaleType4KindE0ELNS_15FloatRoundStyleE2ESJ_EENS1_15EpilogueDefaultEEEEEvvEEEEvNT_6ParamsE:
        .type           _ZN7cutlass13device_kernelINS_4gemm6kernel13GemmUniversalIN4cute5tupleIJiiiiEEENS1_10collective13CollectiveMmaINS1_37MainloopSm90TmaGmmaWarpSpecializedFP8ILi7ENS5_IJNS4_1CILi2EEENSA_ILi4EEENSA_ILi1EEEEEENS1_35KernelTmaWarpSpecializedCooperativeEEENS5_IJNSA_ILi128EEESH_SH_EEENS_12float_e4m3_tENS5_IJlSD_lEEESJ_SK_NS4_8TiledMMAINS4_8MMA_AtomIJNS4_4SM904GMMA31MMA_64x128x32_F32E4M3E4M3_SS_TNILNSO_7ScaleInE1ELSQ_1EEEEEENS4_6LayoutINS5_IJSB_SD_SD_EEENS5_IJSD_NSA_ILi0EEESV_EEEEENS5_IJNS4_10UnderscoreESY_SY_EEEEENS4_23SM90_TMA_LOAD_MULTICASTENS4_14ComposedLayoutINS4_7SwizzleILi3ELi4ELi3EEENS4_18smem_ptr_flag_bitsILi8EEENST_INS5_IJNSA_ILi8EEESH_EEENS5_IJSH_SD_EEEEEEEvNS4_8identityES11_S1B_vS1C_EENS_8epilogue10collective6detail29Sm90TmaWarpSpecializedAdapterINS1F_15DefaultEpilogueISJ_SK_SK_NS1E_6thread17LinearCombinationISJ_Li1EffLNS1J_9ScaleType4KindE0ELNS_15FloatRoundStyleE2ESJ_EENS1_15EpilogueDefaultEEEEEvvEEEEvNT_6ParamsE,@function
        .size           _ZN7cutlass13device_kernelINS_4gemm6kernel13GemmUniversalIN4cute5tupleIJiiiiEEENS1_10collective13CollectiveMmaINS1_37MainloopSm90TmaGmmaWarpSpecializedFP8ILi7ENS5_IJNS4_1CILi2EEENSA_ILi4EEENSA_ILi1EEEEEENS1_35KernelTmaWarpSpecializedCooperativeEEENS5_IJNSA_ILi128EEESH_SH_EEENS_12float_e4m3_tENS5_IJlSD_lEEESJ_SK_NS4_8TiledMMAINS4_8MMA_AtomIJNS4_4SM904GMMA31MMA_64x128x32_F32E4M3E4M3_SS_TNILNSO_7ScaleInE1ELSQ_1EEEEEENS4_6LayoutINS5_IJSB_SD_SD_EEENS5_IJSD_NSA_ILi0EEESV_EEEEENS5_IJNS4_10UnderscoreESY_SY_EEEEENS4_23SM90_TMA_LOAD_MULTICASTENS4_14ComposedLayoutINS4_7SwizzleILi3ELi4ELi3EEENS4_18smem_ptr_flag_bitsILi8EEENST_INS5_IJNSA_ILi8EEESH_EEENS5_IJSH_SD_EEEEEEEvNS4_8identityES11_S1B_vS1C_EENS_8epilogue10collective6detail29Sm90TmaWarpSpecializedAdapterINS1F_15DefaultEpilogueISJ_SK_SK_NS1E_6thread17LinearCombinationISJ_Li1EffLNS1J_9ScaleType4KindE0ELNS_15FloatRoundStyleE2ESJ_EENS1_15EpilogueDefaultEEEEEvvEEEEvNT_6ParamsE,(.L_x_212 - _ZN7cutlass13device_kernelINS_4gemm6kernel13GemmUniversalIN4cute5tupleIJiiiiEEENS1_10collective13CollectiveMmaINS1_37MainloopSm90TmaGmmaWarpSpecializedFP8ILi7ENS5_IJNS4_1CILi2EEENSA_ILi4EEENSA_ILi1EEEEEENS1_35KernelTmaWarpSpecializedCooperativeEEENS5_IJNSA_ILi128EEESH_SH_EEENS_12float_e4m3_tENS5_IJlSD_lEEESJ_SK_NS4_8TiledMMAINS4_8MMA_AtomIJNS4_4SM904GMMA31MMA_64x128x32_F32E4M3E4M3_SS_TNILNSO_7ScaleInE1ELSQ_1EEEEEENS4_6LayoutINS5_IJSB_SD_SD_EEENS5_IJSD_NSA_ILi0EEESV_EEEEENS5_IJNS4_10UnderscoreESY_SY_EEEEENS4_23SM90_TMA_LOAD_MULTICASTENS4_14ComposedLayoutINS4_7SwizzleILi3ELi4ELi3EEENS4_18smem_ptr_flag_bitsILi8EEENST_INS5_IJNSA_ILi8EEESH_EEENS5_IJSH_SD_EEEEEEEvNS4_8identityES11_S1B_vS1C_EENS_8epilogue10collective6detail29Sm90TmaWarpSpecializedAdapterINS1F_15DefaultEpilogueISJ_SK_SK_NS1E_6thread17LinearCombinationISJ_Li1EffLNS1J_9ScaleType4KindE0ELNS_15FloatRoundStyleE2ESJ_EENS1_15EpilogueDefaultEEEEEvvEEEEvNT_6ParamsE)
        .other          _ZN7cutlass13device_kernelINS_4gemm6kernel13GemmUniversalIN4cute5tupleIJiiiiEEENS1_10collective13CollectiveMmaINS1_37MainloopSm90TmaGmmaWarpSpecializedFP8ILi7ENS5_IJNS4_1CILi2EEENSA_ILi4EEENSA_ILi1EEEEEENS1_35KernelTmaWarpSpecializedCooperativeEEENS5_IJNSA_ILi128EEESH_SH_EEENS_12float_e4m3_tENS5_IJlSD_lEEESJ_SK_NS4_8TiledMMAINS4_8MMA_AtomIJNS4_4SM904GMMA31MMA_64x128x32_F32E4M3E4M3_SS_TNILNSO_7ScaleInE1ELSQ_1EEEEEENS4_6LayoutINS5_IJSB_SD_SD_EEENS5_IJSD_NSA_ILi0EEESV_EEEEENS5_IJNS4_10UnderscoreESY_SY_EEEEENS4_23SM90_TMA_LOAD_MULTICASTENS4_14ComposedLayoutINS4_7SwizzleILi3ELi4ELi3EEENS4_18smem_ptr_flag_bitsILi8EEENST_INS5_IJNSA_ILi8EEESH_EEENS5_IJSH_SD_EEEEEEEvNS4_8identityES11_S1B_vS1C_EENS_8epilogue10collective6detail29Sm90TmaWarpSpecializedAdapterINS1F_15DefaultEpilogueISJ_SK_SK_NS1E_6thread17LinearCombinationISJ_Li1EffLNS1J_9ScaleType4KindE0ELNS_15FloatRoundStyleE2ESJ_EENS1_15EpilogueDefaultEEEEEvvEEEEvNT_6ParamsE,@"STO_CUDA_ENTRY STV_DEFAULT"
_ZN7cutlass13device_kernelINS_4gemm6kernel13GemmUniversalIN4cute5tupleIJiiiiEEENS1_10collective13CollectiveMmaINS1_37MainloopSm90TmaGmmaWarpSpecializedFP8ILi7ENS5_IJNS4_1CILi2EEENSA_ILi4EEENSA_ILi1EEEEEENS1_35KernelTmaWarpSpecializedCooperativeEEENS5_IJNSA_ILi128EEESH_SH_EEENS_12float_e4m3_tENS5_IJlSD_lEEESJ_SK_NS4_8TiledMMAINS4_8MMA_AtomIJNS4_4SM904GMMA31MMA_64x128x32_F32E4M3E4M3_SS_TNILNSO_7ScaleInE1ELSQ_1EEEEEENS4_6LayoutINS5_IJSB_SD_SD_EEENS5_IJSD_NSA_ILi0EEESV_EEEEENS5_IJNS4_10UnderscoreESY_SY_EEEEENS4_23SM90_TMA_LOAD_MULTICASTENS4_14ComposedLayoutINS4_7SwizzleILi3ELi4ELi3EEENS4_18smem_ptr_flag_bitsILi8EEENST_INS5_IJNSA_ILi8EEESH_EEENS5_IJSH_SD_EEEEEEEvNS4_8identityES11_S1B_vS1C_EENS_8epilogue10collective6detail29Sm90TmaWarpSpecializedAdapterINS1F_15DefaultEpilogueISJ_SK_SK_NS1E_6thread17LinearCombinationISJ_Li1EffLNS1J_9ScaleType4KindE0ELNS_15FloatRoundStyleE2ESJ_EENS1_15EpilogueDefaultEEEEEvvEEEEvNT_6ParamsE:
[----:B------:R-:W-:Y:S01]  /*0000*/  LDC R1, c[0x0][0x28] ;  /* 0x00000a00ff017b82 */ /* 0x000fe20000000800 */
[----:B------:R-:W0:Y:S01]  /*0010*/  S2R R0, SR_TID.X ;  /* 0x0000000000007919 */ /* 0x000e220000002100 */
[----:B------:R-:W-:Y:S01]  /*0020*/  ELECT P0, URZ, PT ;  /* 0x00000000003f782f */ /* 0x000fe20003800000 */
[----:B------:R-:W-:Y:S01]  /*0030*/  BSSY B0, `(.L_x_0) ;  /* 0x000000f000007945 */ /* 0x000fe20003800000 */
[--C-:B0-----:R-:W-:Y:S02]  /*0040*/  SHF.R.U32.HI R2, RZ, 0x5, R0.reuse ;  /* 0x00000005ff027819 */ /* 0x101fe40000011600 */
[----:B------:R-:W-:-:S03]  /*0050*/  SHF.R.U32.HI R3, RZ, 0x7, R0 ;  /* 0x00000007ff037819 */ /* 0x000fc60000011600 */
[----:B------:R-:W0:Y:S04]  /*0060*/  SHFL.IDX PT, R7, R2, RZ, 0x1f ;  /* 0x00001fff02077589 */ /* 0x000e2800000e0000 */
[----:B------:R-:W1:Y:S01]  /*0070*/  SHFL.IDX PT, R3, R3, RZ, 0x1f ;  /* 0x00001fff03037589 */ /* 0x000e6200000e0000 */
[----:B0-----:R-:W-:-:S13]  /*0080*/  ISETP.NE.OR P0, PT, R7, RZ, !P0 ;  /* 0x000000ff0700720c */ /* 0x001fda0004705670 */
[----:B-1----:R-:W-:Y:S05]  /*0090*/  @P0 BRA `(.L_x_1) ;  /* 0x0000000000200947 */ /* 0x002fea0003800000 */
[----:B------:R-:W-:Y:S02]  /*00a0*/  ULDC.64 UR4, c[0x0][0x198] ;  /* 0x0000660000047ab9 */ /* 0x000fe40000000a00 */
[----:B------:R-:W-:Y:S02]  /*00b0*/  UIADD3 UR6, UP0, UR4, 0xf0, URZ ;  /* 0x000000f004067890 */ /* 0x000fe4000ff1e03f */
[----:B------:R-:W-:Y:S02]  /*00c0*/  UIADD3 UR4, UP1, UR4, 0x1f0, URZ ;  /* 0x000001f004047890 */ /* 0x000fe4000ff3e03f */
[----:B------:R-:W-:Y:S02]  /*00d0*/  UIADD3.X UR7, URZ, UR5, URZ, UP0, !UPT ;  /* 0x000000053f077290 */ /* 0x000fe400087fe43f */
[----:B------:R-:W-:-:S07]  /*00e0*/  UIADD3.X UR5, URZ, UR5, URZ, UP1, !UPT ;  /* 0x000000053f057290 */ /* 0x000fce0008ffe43f */
[----:B------:R0:W-:Y:S02]  /*00f0*/  UTMACCTL.PF [UR6] ;  /* 0x00000000060079b9 */ /* 0x0001e40008040000 */
[----:B------:R0:W-:Y:S02]  /*0100*/  UTMACCTL.PF [UR4] ;  /* 0x00000000040079b9 */ /* 0x0001e40008040000 */
[----:B0-----:R-:W-:Y:S01]  /*0110*/  NOP ;  /* 0x0000000000007918 */ /* 0x001fe20000000000 */
.L_x_1:
[----:B------:R-:W-:Y:S05]  /*0120*/  BSYNC B0 ;  /* 0x0000000000007941 */ /* 0x000fea0003800000 */
.L_x_0:
[----:B------:R-:W0:Y:S02]  /*0130*/  SHFL.IDX PT, R4, R2, RZ, 0x1f ;  /* 0x00001fff02047589 */ /* 0x000e2400000e0000 */
[----:B0-----:R-:W-:-:S13]  /*0140*/  ISETP.NE.AND P0, PT, R4, RZ, PT ;  /* 0x000000ff0400720c */ /* 0x001fda0003f05270 */
[----:B------:R-:W-:Y:S05]  /*0150*/  @P0 BRA `(.L_x_2) ;  /* 0x0000000000700947 */ /* 0x000fea0003800000 */
[----:B------:R-:W0:Y:S01]  /*0160*/  S2UR UR8, SR_CgaCtaId ;  /* 0x00000000000879c3 */ /* 0x000e220000008800 */
[----:B------:R-:W-:Y:S01]  /*0170*/  UMOV UR4, 0x400 ;  /* 0x0000040000047882 */ /* 0x000fe20000000000 */
[----:B------:R-:W-:Y:S01]  /*0180*/  UMOV UR5, 0x1 ;  /* 0x0000000100057882 */ /* 0x000fe20000000000 */
[----:B------:R-:W-:Y:S01]  /*0190*/  UMOV UR6, 0xa ;  /* 0x0000000a00067882 */ /* 0x000fe20000000000 */
[----:B------:R-:W-:Y:S01]  /*01a0*/  ELECT P0, URZ, PT ;  /* 0x00000000003f782f */ /* 0x000fe20003800000 */
[----:B------:R-:W-:-:S04]  /*01b0*/  UIADD3 UR6, -UR6, 0x100000, URZ ;  /* 0x0010000006067890 */ /* 0x000fc8000fffe13f */
[----:B------:R-:W-:Y:S02]  /*01c0*/  USHF.L.U32 UR7, UR6, 0xb, URZ ;  /* 0x0000000b06077899 */ /* 0x000fe4000800063f */
[----:B------:R-:W-:Y:S02]  /*01d0*/  USHF.L.U32 UR6, UR6, 0x1, URZ ;  /* 0x0000000106067899 */ /* 0x000fe4000800063f */
[----:B0-----:R-:W-:Y:S02]  /*01e0*/  ULEA UR8, UR8, UR4, 0x18 ;  /* 0x0000000408087291 */ /* 0x001fe4000f8ec03f */
[----:B------:R-:W-:-:S04]  /*01f0*/  UIADD3 UR4, -UR5, 0x100000, URZ ;  /* 0x0010000005047890 */ /* 0x000fc8000fffe13f */
[----:B------:R-:W-:Y:S02]  /*0200*/  USHF.L.U32 UR5, UR4, 0xb, URZ ;  /* 0x0000000b04057899 */ /* 0x000fe4000800063f */
[----:B------:R-:W-:Y:S01]  /*0210*/  USHF.L.U32 UR4, UR4, 0x1, URZ ;  /* 0x0000000104047899 */ /* 0x000fe2000800063f */
[----:B------:R-:W0:Y:S11]  /*0220*/  FENCE.VIEW.ASYNC.S ;  /* 0x00000000000073c6 */ /* 0x000e360000000000 */
[----:B0-----:R0:W1:Y:S01]  /*0230*/  SYNCS.EXCH.64 URZ, [UR8], UR4 ;  /* 0x00000004083f75b2 */ /* 0x0010620008000100 */
[----:B------:R0:W2:Y:S01]  /*0240*/  SYNCS.EXCH.64 URZ, [UR8+0x38], UR6 ;  /* 0x00003806083f75b2 */ /* 0x0000a20008000100 */
[----:B------:R0:W3:Y:S01]  /*0250*/  SYNCS.EXCH.64 URZ, [UR8+0x8], UR4 ;  /* 0x00000804083f75b2 */ /* 0x0000e20008000100 */
[----:B------:R0:W4:Y:S01]  /*0260*/  SYNCS.EXCH.64 URZ, [UR8+0x40], UR6 ;  /* 0x00004006083f75b2 */ /* 0x0001220008000100 */
[----:B------:R0:W0:Y:S01]  /*0270*/  SYNCS.EXCH.64 URZ, [UR8+0x10], UR4 ;  /* 0x00001004083f75b2 */ /* 0x0000220008000100 */
        /* <DEDUP_REMOVED lines=9> */
[----:B------:R-:W-:Y:S01]  /*0310*/  NOP ;  /* 0x0000000000007918 */ /* 0x000fe20000000000 */
.L_x_2:
[----:B------:R-:W-:Y:S01]  /*0320*/  SHF.R.S32.HI R5, RZ, 0x1f, R0 ;  /* 0x0000001fff057819 */ /* 0x000fe20000011400 */
[----:B------:R-:W5:Y:S01]  /*0330*/  SHFL.IDX PT, R2, R2, RZ, 0x1f ;  /* 0x00001fff02027589 */ /* 0x000f6200000e0000 */
[----:B0-----:R-:W0:Y:S01]  /*0340*/  S2UR UR8, SR_CTAID.X ;  /* 0x00000000000879c3 */ /* 0x001e220000002500 */
[----:B------:R-:W-:Y:S02]  /*0350*/  ELECT P0, URZ, PT ;  /* 0x00000000003f782f */ /* 0x000fe40003800000 */
[----:B------:R-:W-:Y:S01]  /*0360*/  LEA.HI R5, R5, R0, RZ, 0x7 ;  /* 0x0000000005057211 */ /* 0x000fe200078f38ff */
[----:B------:R-:W1:Y:S01]  /*0370*/  S2R R8, SR_CTAID.Y ;  /* 0x0000000000087919 */ /* 0x000e620000002600 */
[----:B------:R-:W-:Y:S01]  /*0380*/  SHF.R.S32.HI R11, RZ, 0x1f, R4 ;  /* 0x0000001fff0b7819 */ /* 0x000fe20000011404 */
[----:B------:R-:W-:Y:S01]  /*0390*/  ULDC UR4, c[0x0][0x150] ;  /* 0x0000540000047ab9 */ /* 0x000fe20000000800 */
[----:B------:R-:W-:Y:S01]  /*03a0*/  LOP3.LUT R5, R5, 0xffffff80, RZ, 0xc0, !PT ;  /* 0xffffff8005057812 */ /* 0x000fe200078ec0ff */
[----:B------:R-:W-:Y:S01]  /*03b0*/  VIADD R16, R3, 0xffffffff ;  /* 0xffffffff03107836 */ /* 0x000fe20000000000 */
[----:B------:R-:W-:Y:S01]  /*03c0*/  LEA.HI R11, R11, R4, RZ, 0x2 ;  /* 0x000000040b0b7211 */ /* 0x000fe200078f10ff */
[----:B------:R-:W2:Y:S01]  /*03d0*/  LDC R12, c[0x0][0x144] ;  /* 0x00005100ff0c7b82 */ /* 0x000ea20000000800 */
[----:B------:R-:W-:Y:S01]  /*03e0*/  NOP ;  /* 0x0000000000007918 */ /* 0x000fe20000000000 */
[----:B------:R-:W-:Y:S01]  /*03f0*/  IMAD.IADD R6, R0, 0x1, -R5 ;  /* 0x0000000100067824 */ /* 0x000fe200078e0a05 */
[----:B------:R-:W-:Y:S01]  /*0400*/  LOP3.LUT R11, R11, 0x3ffffffc, RZ, 0xc0, !PT ;  /* 0x3ffffffc0b0b7812 */ /* 0x000fe200078ec0ff */
[----:B------:R-:W-:Y:S01]  /*0410*/  NOP ;  /* 0x0000000000007918 */ /* 0x000fe20000000000 */
[----:B------:R-:W-:-:S02]  /*0420*/  ISETP.NE.AND P4, PT, R3, RZ, PT ;  /* 0x000000ff0300720c */ /* 0x000fc40003f85270 */
[----:B------:R-:W-:Y:S01]  /*0430*/  SHF.R.S32.HI R5, RZ, 0x1f, R6 ;  /* 0x0000001fff057819 */ /* 0x000fe20000011406 */
[----:B------:R-:W-:Y:S01]  /*0440*/  IMAD.IADD R4, R4, 0x1, -R11 ;  /* 0x0000000104047824 */ /* 0x000fe200078e0a0b */
[----:B------:R-:W3:Y:S01]  /*0450*/  LDC R14, c[0x0][0x140] ;  /* 0x00005000ff0e7b82 */ /* 0x000ee20000000800 */
[----:B------:R-:W-:Y:S02]  /*0460*/  ISETP.GE.U32.AND P6, PT, R16, 0x2, PT ;  /* 0x000000021000780c */ /* 0x000fe40003fc6070 */
[----:B------:R-:W-:Y:S02]  /*0470*/  LEA.HI R5, R5, R6, RZ, 0x3 ;  /* 0x0000000605057211 */ /* 0x000fe400078f18ff */
[----:B-----5:R-:W-:Y:S02]  /*0480*/  ISETP.NE.OR P0, PT, R2, RZ, !P0 ;  /* 0x000000ff0200720c */ /* 0x020fe40004705670 */
[--C-:B------:R-:W-:Y:S01]  /*0490*/  SHF.R.S32.HI R2, RZ, 0x3, R5.reuse ;  /* 0x00000003ff027819 */ /* 0x100fe20000011405 */
[----:B------:R-:W5:Y:S01]  /*04a0*/  LDC R13, c[0x0][0x148] ;  /* 0x00005200ff0d7b82 */ /* 0x000f620000000800 */
[----:B------:R-:W-:-:S02]  /*04b0*/  SHF.R.S32.HI R5, RZ, 0x1f, R5 ;  /* 0x0000001fff057819 */ /* 0x000fc40000011405 */
[----:B0-----:R-:W-:Y:S02]  /*04c0*/  I2FP.F32.U32 R10, UR8 ;  /* 0x00000008000a7c45 */ /* 0x001fe40008201000 */
[----:B------:R-:W-:-:S03]  /*04d0*/  LEA.HI R5, R5, R2, RZ, 0x2 ;  /* 0x0000000205057211 */ /* 0x000fc600078f10ff */
[----:B------:R-:W-:Y:S01]  /*04e0*/  FMUL R10, R10, UR4 ;  /* 0x000000040a0a7c20 */ /* 0x000fe20008400000 */
[----:B------:R-:W-:Y:S01]  /*04f0*/  LOP3.LUT R5, R5, 0xfffffffc, RZ, 0xc0, !PT ;  /* 0xfffffffc05057812 */ /* 0x000fe200078ec0ff */
[----:B------:R-:W-:Y:S01]  /*0500*/  VOTEU.ALL UP0, P0 ;  /* 0x00000000003f7886 */ /* 0x000fe20000000000 */
[----:B-1----:R-:W-:Y:S01]  /*0510*/  I2FP.F32.U32 R11, R8 ;  /* 0x00000008000b7245 */ /* 0x002fe20000201000 */
[----:B------:R-:W-:Y:S01]  /*0520*/  ULDC UR4, c[0x0][0x154] ;  /* 0x0000550000047ab9 */ /* 0x000fe20000000800 */
[----:B------:R-:W-:Y:S01]  /*0530*/  VOTEU.ALL UP1, P0 ;  /* 0x00000000003f7886 */ /* 0x000fe20000020000 */
[----:B------:R-:W0:Y:S01]  /*0540*/  F2I.U32.TRUNC.NTZ R10, R10 ;  /* 0x0000000a000a7305 */ /* 0x000e22000020f000 */
[----:B------:R-:W-:Y:S01]  /*0550*/  IMAD.IADD R5, R2, 0x1, -R5 ;  /* 0x0000000102057824 */ /* 0x000fe200078e0a05 */
[----:B------:R-:W1:Y:S01]  /*0560*/  @!UP0 S2UR UR7, SR_CgaCtaId ;  /* 0x00000000000789c3 */ /* 0x000e620000008800 */
[----:B------:R-:W-:Y:S01]  /*0570*/  @!UP0 UMOV UR6, 0x400 ;  /* 0x0000040000068882 */ /* 0x000fe20000000000 */
[----:B---3--:R-:W-:Y:S01]  /*0580*/  ISETP.EQ.U32.AND P3, PT, R14, 0x1, PT ;  /* 0x000000010e00780c */ /* 0x008fe20003f62070 */
[----:B------:R-:W-:-:S05]  /*0590*/  IMAD R5, R4, 0x4, R5 ;  /* 0x0000000404057824 */ /* 0x000fca00078e0205 */
[----:B------:R-:W-:-:S04]  /*05a0*/  LEA.HI R2, R5, R5, RZ, 0x1 ;  /* 0x0000000505027211 */ /* 0x000fc800078f08ff */
[----:B------:R-:W-:Y:S01]  /*05b0*/  LOP3.LUT R4, R2, 0xfffffffe, RZ, 0xc0, !PT ;  /* 0xfffffffe02047812 */ /* 0x000fe200078ec0ff */
[----:B0-----:R-:W-:Y:S02]  /*05c0*/  IMAD.MOV R15, RZ, RZ, -R10 ;  /* 0x000000ffff0f7224 */ /* 0x001fe400078e0a0a */
[----:B------:R-:W-:Y:S01]  /*05d0*/  FMUL R10, R11, UR4 ;  /* 0x000000040b0a7c20 */ /* 0x000fe20008400000 */
[----:B------:R-:W-:Y:S01]  /*05e0*/  SHF.R.S32.HI R2, RZ, 0x1f, R7 ;  /* 0x0000001fff027819 */ /* 0x000fe20000011407 */
[----:B------:R-:W-:Y:S01]  /*05f0*/  UMOV UR4, 0x20 ;  /* 0x0000002000047882 */ /* 0x000fe20000000000 */
[----:B--2---:R-:W-:Y:S01]  /*0600*/  IMAD R12, R12, R15, UR8 ;  /* 0x000000080c0c7e24 */ /* 0x004fe2000f8e020f */
[----:B------:R-:W-:-:S04]  /*0610*/  @!UP0 UIADD3 UR4, -UR4, 0x100000, URZ ;  /* 0x0010000004048890 */ /* 0x000fc8000fffe13f */
[----:B------:R-:W-:Y:S02]  /*0620*/  @!UP0 USHF.L.U32 UR5, UR4, 0xb, URZ ;  /* 0x0000000b04058899 */ /* 0x000fe4000800063f */
[----:B------:R-:W-:Y:S01]  /*0630*/  @!UP0 USHF.L.U32 UR4, UR4, 0x1, URZ ;  /* 0x0000000104048899 */ /* 0x000fe2000800063f */
[C---:B------:R-:W-:Y:S01]  /*0640*/  IMAD.IADD R11, R5.reuse, 0x1, -R4 ;  /* 0x00000001050b7824 */ /* 0x040fe200078e0a04 */
[----:B------:R-:W0:Y:S01]  /*0650*/  F2I.U32.TRUNC.NTZ R10, R10 ;  /* 0x0000000a000a7305 */ /* 0x000e22000020f000 */
[----:B------:R-:W-:Y:S01]  /*0660*/  LEA.HI R2, R2, R7, RZ, 0x2 ;  /* 0x0000000702027211 */ /* 0x000fe200078f10ff */
[----:B------:R-:W-:Y:S02]  /*0670*/  IMAD.SHL.U32 R4, R5, 0x4, RZ ;  /* 0x0000000405047824 */ /* 0x000fe400078e00ff */
[----:B------:R-:W-:Y:S01]  /*0680*/  ISETP.NE.AND P2, PT, R11, R12, PT ;  /* 0x0000000c0b00720c */ /* 0x000fe20003f45270 */
[----:B-1----:R-:W-:Y:S01]  /*0690*/  @!UP0 ULEA UR6, UR7, UR6, 0x18 ;  /* 0x0000000607068291 */ /* 0x002fe2000f8ec03f */
[----:B------:R-:W-:Y:S01]  /*06a0*/  LOP3.LUT R2, R2, 0xfffffffc, RZ, 0xc0, !PT ;  /* 0xfffffffc02027812 */ /* 0x000fe200078ec0ff */
[----:B------:R-:W-:Y:S01]  /*06b0*/  VOTEU.ALL UP0, P0 ;  /* 0x00000000003f7886 */ /* 0x000fe20000000000 */
[----:B------:R-:W-:-:S02]  /*06c0*/  LOP3.LUT R5, R5, 0xc, R4, 0x78, !PT ;  /* 0x0000000c05057812 */ /* 0x000fc400078e7804 */
[----:B------:R-:W-:Y:S01]  /*06d0*/  LOP3.LUT P0, RZ, R6, 0x7, RZ, 0xc0, !PT ;  /* 0x0000000706ff7812 */ /* 0x000fe2000780c0ff */
[----:B------:R-:W-:Y:S02]  /*06e0*/  IMAD.IADD R7, R7, 0x1, -R2 ;  /* 0x0000000107077824 */ /* 0x000fe400078e0a02 */
[----:B------:R-:W-:Y:S01]  /*06f0*/  IMAD.MOV.U32 R6, RZ, RZ, 0x1 ;  /* 0x00000001ff067424 */ /* 0x000fe200078e00ff */
[----:B------:R-:W-:Y:S01]  /*0700*/  ISETP.LT.U32.AND P0, PT, R5, 0x8, !P0 ;  /* 0x000000080500780c */ /* 0x000fe20004701070 */
[----:B0-----:R-:W-:Y:S01]  /*0710*/  IMAD.MOV R20, RZ, RZ, -R10 ;  /* 0x000000ffff147224 */ /* 0x001fe200078e0a0a */
[----:B------:R-:W-:Y:S01]  /*0720*/  ISETP.NE.AND P1, PT, R7, 0x3, PT ;  /* 0x000000030700780c */ /* 0x000fe20003f25270 */
[----:B------:R-:W0:Y:S02]  /*0730*/  FENCE.VIEW.ASYNC.S ;  /* 0x00000000000073c6 */ /* 0x000e240000000000 */
[----:B0-----:R0:W1:Y:S01]  /*0740*/  @!UP0 SYNCS.EXCH.64 URZ, [UR6+0x80], UR4 ;  /* 0x00008004063f85b2 */ /* 0x0010620008000100 */
[----:B------:R-:W-:Y:S01]  /*0750*/  @P2 LEA.HI R2, R5, R5, RZ, 0x1 ;  /* 0x0000000505022211 */ /* 0x000fe200078f08ff */
[----:B-----5:R-:W-:Y:S01]  /*0760*/  IMAD R11, R13, R20, R8 ;  /* 0x000000140d0b7224 */ /* 0x020fe200078e0208 */
[----:B------:R-:W-:-:S02]  /*0770*/  ISETP.EQ.OR P1, PT, R7, RZ, !P1 ;  /* 0x000000ff0700720c */ /* 0x000fc40004f22670 */
[----:B------:R-:W-:Y:S02]  /*0780*/  @P2 SHF.R.S32.HI R2, RZ, 0x1, R2 ;  /* 0x00000001ff022819 */ /* 0x000fe40000011402 */
[----:B------:R-:W-:Y:S02]  /*0790*/  ISETP.EQ.AND P1, PT, R3, RZ, P1 ;  /* 0x000000ff0300720c */ /* 0x000fe40000f22270 */
[----:B------:R-:W-:Y:S02]  /*07a0*/  @P2 ISETP.NE.AND P5, PT, R2, R11, PT ;  /* 0x0000000b0200220c */ /* 0x000fe40003fa5270 */
[----:B------:R-:W-:Y:S02]  /*07b0*/  SEL R3, RZ, 0x1, !P0 ;  /* 0x00000001ff037807 */ /* 0x000fe40004000000 */
[----:B------:R-:W-:Y:S02]  /*07c0*/  @P2 SEL R6, RZ, 0x1, P5 ;  /* 0x00000001ff062807 */ /* 0x000fe40002800000 */
[----:B------:R-:W-:Y:S01]  /*07d0*/  SEL R4, RZ, 0x1, !P1 ;  /* 0x00000001ff047807 */ /* 0x000fe20004800000 */
[----:B------:R0:W2:Y:S01]  /*07e0*/  @!UP1 SYNCS.EXCH.64 URZ, [UR6+0x88], UR4 ;  /* 0x00008804063f95b2 */ /* 0x0000a20008000100 */
[----:B------:R-:W-:Y:S01]  /*07f0*/  LOP3.LUT R6, R6, R3, RZ, 0xc0, !PT ;  /* 0x0000000306067212 */ /* 0x000fe200078ec0ff */
[----:B------:R-:W-:Y:S01]  /*0800*/  NOP ;  /* 0x0000000000007918 */ /* 0x000fe20000000000 */
[----:B------:R-:W-:Y:S01]  /*0810*/  SEL R4, R4, 0x2, P6 ;  /* 0x0000000204047807 */ /* 0x000fe20003000000 */
[----:B------:R-:W-:Y:S06]  /*0820*/  @!P3 BRA `(.L_x_3) ;  /* 0x000000000008b947 */ /* 0x000fec0003800000 */
[----:B-12-4-:R-:W-:Y:S01]  /*0830*/  UCGABAR_ARV ;  /* 0x00000000000079c7 */ /* 0x016fe20008000000 */
[----:B------:R-:W-:Y:S05]  /*0840*/  BRA `(.L_x_4) ;  /* 0x0000000000047947 */ /* 0x000fea0003800000 */
.L_x_3:
[----:B-12-4-:R-:W-:Y:S01]  /*0850*/  NOP ;  /* 0x0000000000007918 */ /* 0x016fe20000000000 */
.L_x_4:
[----:B------:R-:W1:Y:S01]  /*0860*/  LDC R2, c[0x0][0x65c] ;  /* 0x00019700ff027b82 */ /* 0x000e620000000800 */
[----:B------:R-:W-:Y:S01]  /*0870*/  IMAD.MOV.U32 R3, RZ, RZ, RZ ;  /* 0x000000ffff037224 */ /* 0x000fe200078e00ff */
[----:B-1----:R-:W-:Y:S01]  /*0880*/  ISETP.NE.AND P2, PT, R2, 0x1, PT ;  /* 0x000000010200780c */ /* 0x002fe20003f45270 */
[----:B------:R-:W-:-:S12]  /*0890*/  IMAD.U32 R2, RZ, RZ, UR8 ;  /* 0x00000008ff027e24 */ /* 0x000fd8000f8e00ff */
[----:B------:R-:W1:Y:S01]  /*08a0*/  @P2 LDC R15, c[0x0][0x10] ;  /* 0x00000400ff0f2b82 */ /* 0x000e620000000800 */
[----:B------:R-:W-:Y:S02]  /*08b0*/  @P2 IMAD.MOV.U32 R9, RZ, RZ, RZ ;  /* 0x000000ffff092224 */ /* 0x000fe400078e00ff */
[----:B------:R-:W-:-:S05]  /*08c0*/  @P2 IMAD.MOV.U32 R17, RZ, RZ, RZ ;  /* 0x000000ffff112224 */ /* 0x000fca00078e00ff */
[----:B------:R-:W2:Y:S01]  /*08d0*/  @!P2 LDC R11, c[0x0][0xc] ;  /* 0x00000300ff0bab82 */ /* 0x000ea20000000800 */
[----:B-1----:R-:W-:-:S04]  /*08e0*/  @P2 IMAD.WIDE.U32 R14, R15, UR8, R8 ;  /* 0x000000080f0e2c25 */ /* 0x002fc8000f8e0008 */
[----:B--2---:R-:W-:-:S04]  /*08f0*/  @!P2 IMAD.WIDE.U32 R10, R8, R11, R2 ;  /* 0x0000000b080aa225 */ /* 0x004fc800078e0002 */
[----:B------:R-:W-:Y:S02]  /*0900*/  @P2 IMAD.MOV.U32 R2, RZ, RZ, R14 ;  /* 0x000000ffff022224 */ /* 0x000fe400078e000e */
[----:B------:R-:W-:Y:S02]  /*0910*/  @P2 IMAD.IADD R3, R15, 0x1, R17 ;  /* 0x000000010f032824 */ /* 0x000fe400078e0211 */
[----:B------:R-:W-:Y:S02]  /*0920*/  @!P2 IMAD.MOV.U32 R2, RZ, RZ, R10 ;  /* 0x000000ffff02a224 */ /* 0x000fe400078e000a */
[----:B------:R-:W-:Y:S01]  /*0930*/  @!P2 IMAD.MOV.U32 R3, RZ, RZ, R11 ;  /* 0x000000ffff03a224 */ /* 0x000fe200078e000b */
[----:B------:R-:W-:Y:S06]  /*0940*/  @!P3 BRA `(.L_x_5) ;  /* 0x00000000000cb947 */ /* 0x000fec0003800000 */
[----:B------:R-:W-:Y:S01]  /*0950*/  UCGABAR_WAIT ;  /* 0x0000000000007dc7 */ /* 0x000fe20008000000 */
[----:B------:R-:W-:Y:S01]  /*0960*/  CCTL.IVALL ;  /* 0x00000000ff00798f */ /* 0x000fe20002000000 */
[----:B------:R-:W-:Y:S05]  /*0970*/  BRA `(.L_x_6) ;  /* 0x0000000000047947 */ /* 0x000fea0003800000 */
.L_x_5:
[----:B------:R-:W-:Y:S06]  /*0980*/  BAR.SYNC.DEFER_BLOCKING 0x0 ;  /* 0x0000000000007b1d */ /* 0x000fec0000010000 */
.L_x_6:
[----:B------:R-:W-:Y:S05]  /*0990*/  @!P4 BRA `(.L_x_7) ;  /* 0x0000007400b0c947 */ /* 0x000fea0003800000 */
[----:B------:R-:W-:-:S13]  /*09a0*/  ISETP.GT.U32.AND P0, PT, R16, 0x1, PT ;  /* 0x000000011000780c */ /* 0x000fda0003f04070 */
[----:B0-----:R-:W-:Y:S05]  /*09b0*/  @P0 EXIT ;  /* 0x000000000000094d */ /* 0x001fea0003800000 */
[----:B------:R-:W-:Y:S01]  /*09c0*/  ULDC.64 UR4, c[0x0][0x650] ;  /* 0x0001940000047ab9 */ /* 0x000fe20000000a00 */
[----:B------:R-:W-:Y:S01]  /*09d0*/  PRMT R14, RZ, 0x7610, R14 ;  /* 0x00007610ff0e7816 */ /* 0x000fe2000000000e */
[----:B------:R-:W-:Y:S01]  /*09e0*/  IMAD.MOV.U32 R10, RZ, RZ, -0x1 ;  /* 0xffffffffff0a7424 */ /* 0x000fe200078e00ff */
[----:B------:R-:W-:Y:S01]  /*09f0*/  ISETP.GE.U32.AND P0, PT, R2, UR4, PT ;  /* 0x0000000402007c0c */ /* 0x000fe2000bf06070 */
[----:B------:R-:W-:Y:S02]  /*0a00*/  IMAD.MOV.U32 R11, RZ, RZ, -0x1 ;  /* 0xffffffffff0b7424 */ /* 0x000fe400078e00ff */
[----:B------:R-:W-:Y:S01]  /*0a10*/  IMAD.MOV.U32 R7, RZ, RZ, -0x1 ;  /* 0xffffffffff077424 */ /* 0x000fe200078e00ff */
[----:B------:R-:W-:-:S13]  /*0a20*/  ISETP.GE.U32.AND.EX P0, PT, R3, UR5, PT, P0 ;  /* 0x0000000503007c0c */ /* 0x000fda000bf06100 */
[----:B------:R-:W-:Y:S05]  /*0a30*/  @P0 BRA `(.L_x_8) ;  /* 0x0000000400280947 */ /* 0x000fea0003800000 */
[----:B------:R-:W0:Y:S01]  /*0a40*/  LDC.64 R22, c[0x0][0x628] ;  /* 0x00018a00ff167b82 */ /* 0x000e220000000a00 */
[----:B------:R-:W-:Y:S02]  /*0a50*/  IMAD.MOV.U32 R10, RZ, RZ, R2 ;  /* 0x000000ffff0a7224 */ /* 0x000fe400078e0002 */
[----:B------:R-:W-:-:S05]  /*0a60*/  IMAD.MOV.U32 R11, RZ, RZ, R3 ;  /* 0x000000ffff0b7224 */ /* 0x000fca00078e0003 */
[----:B------:R-:W1:Y:S08]  /*0a70*/  LDC R18, c[0x0][0x630] ;  /* 0x00018c00ff127b82 */ /* 0x000e700000000800 */
[----:B------:R-:W2:Y:S01]  /*0a80*/  LDC.64 R24, c[0x0][0x620] ;  /* 0x00018800ff187b82 */ /* 0x000ea20000000a00 */
[----:B0-----:R-:W-:-:S04]  /*0a90*/  ISETP.NE.U32.AND P0, PT, R22, RZ, PT ;  /* 0x000000ff1600720c */ /* 0x001fc80003f05070 */
[----:B------:R-:W-:-:S13]  /*0aa0*/  ISETP.NE.AND.EX P0, PT, R23, RZ, PT, P0 ;  /* 0x000000ff1700720c */ /* 0x000fda0003f05300 */
[----:B-12---:R-:W-:Y:S05]  /*0ab0*/  @!P0 BRA `(.L_x_9) ;  /* 0x0000000000288947 */ /* 0x006fea0003800000 */
[----:B------:R-:W0:Y:S02]  /*0ac0*/  LDC R7, c[0x0][0x634] ;  /* 0x00018d00ff077b82 */ /* 0x000e240000000800 */
[----:B0-----:R-:W-:-:S05]  /*0ad0*/  IADD3 R7, P0, R2, R7, RZ ;  /* 0x0000000702077210 */ /* 0x001fca0007f1e0ff */
[----:B------:R-:W-:-:S04]  /*0ae0*/  IMAD.X R19, RZ, RZ, R3, P0 ;  /* 0x000000ffff137224 */ /* 0x000fc800000e0603 */
[----:B------:R-:W-:-:S04]  /*0af0*/  IMAD.WIDE.U32 R10, R19, R22, RZ ;  /* 0x00000016130a7225 */ /* 0x000fc800078e00ff */
[----:B------:R-:W-:-:S04]  /*0b00*/  IMAD.WIDE.U32 R14, P0, R7, R23, R10 ;  /* 0x00000017070e7225 */ /* 0x000fc8000780000a */
[----:B------:R-:W-:-:S04]  /*0b10*/  IMAD.WIDE.U32 R10, R7, R22, RZ ;  /* 0x00000016070a7225 */ /* 0x000fc800078e00ff */
[----:B------:R-:W-:Y:S01]  /*0b20*/  IMAD.X R17, RZ, RZ, RZ, P0 ;  /* 0x000000ffff117224 */ /* 0x000fe200000e06ff */
[----:B------:R-:W-:Y:S01]  /*0b30*/  IADD3 RZ, P0, R11, R14, RZ ;  /* 0x0000000e0bff7210 */ /* 0x000fe20007f1e0ff */
[----:B------:R-:W-:-:S04]  /*0b40*/  IMAD.MOV.U32 R16, RZ, RZ, R15 ;  /* 0x000000ffff107224 */ /* 0x000fc800078e000f */
[----:B------:R-:W-:-:S08]  /*0b50*/  IMAD.WIDE.U32.X R10, R19, R23, R16, P0 ;  /* 0x00000017130a7225 */ /* 0x000fd000000e0410 */
.L_x_9:
[----:B------:R-:W0:Y:S01]  /*0b60*/  LDC.64 R26, c[0x0][0x640] ;  /* 0x00019000ff1a7b82 */ /* 0x000e220000000a00 */
[--C-:B------:R-:W-:Y:S01]  /*0b70*/  SHF.R.U64 R28, R10, R18, R11.reuse ;  /* 0x000000120a1c7219 */ /* 0x100fe2000000120b */
[----:B------:R-:W-:Y:S01]  /*0b80*/  IMAD R29, R13, R20, R8 ;  /* 0x000000140d1d7224 */ /* 0x000fe200078e0208 */
[----:B------:R-:W-:Y:S01]  /*0b90*/  SHF.R.U32.HI R7, RZ, R18, R11 ;  /* 0x00000012ff077219 */ /* 0x000fe2000001160b */
[----:B------:R-:W-:Y:S01]  /*0ba0*/  IMAD.MOV.U32 R23, RZ, RZ, 0x1 ;  /* 0x00000001ff177424 */ /* 0x000fe200078e00ff */
[----:B------:R-:W-:-:S03]  /*0bb0*/  IADD3 R9, P0, RZ, -R28, RZ ;  /* 0x8000001cff097210 */ /* 0x000fc60007f1e0ff */
[----:B------:R-:W1:Y:S02]  /*0bc0*/  LDC R16, c[0x0][0x618] ;  /* 0x00018600ff107b82 */ /* 0x000e640000000800 */
[----:B------:R-:W-:Y:S02]  /*0bd0*/  IMAD.X R7, RZ, RZ, ~R7, P0 ;  /* 0x000000ffff077224 */ /* 0x000fe400000e0e07 */
[----:B------:R-:W-:-:S04]  /*0be0*/  IMAD.WIDE.U32 R10, R9, R24, R2 ;  /* 0x00000018090a7225 */ /* 0x000fc800078e0002 */
[----:B------:R-:W2:Y:S01]  /*0bf0*/  LDC R15, c[0x0][0x608] ;  /* 0x00018200ff0f7b82 */ /* 0x000ea20000000800 */
[----:B------:R-:W-:-:S04]  /*0c00*/  IMAD R14, R7, R24, RZ ;  /* 0x00000018070e7224 */ /* 0x000fc800078e02ff */
[----:B------:R-:W-:-:S03]  /*0c10*/  IMAD R7, R9, R25, R14 ;  /* 0x0000001909077224 */ /* 0x000fc600078e020e */
[----:B------:R-:W3:Y:S01]  /*0c20*/  LDC R22, c[0x0][0x658] ;  /* 0x00019600ff167b82 */ /* 0x000ee20000000800 */
[----:B------:R-:W-:Y:S01]  /*0c30*/  IMAD.IADD R7, R11, 0x1, R7 ;  /* 0x000000010b077824 */ /* 0x000fe200078e0207 */
[----:B0-----:R-:W-:-:S04]  /*0c40*/  ISETP.NE.U32.AND P0, PT, R26, RZ, PT ;  /* 0x000000ff1a00720c */ /* 0x001fc80003f05070 */
[----:B------:R-:W-:Y:S02]  /*0c50*/  ISETP.NE.AND.EX P0, PT, R27, RZ, PT, P0 ;  /* 0x000000ff1b00720c */ /* 0x000fe40003f05300 */
[----:B------:R-:W0:Y:S01]  /*0c60*/  LDC R18, c[0x0][0x600] ;  /* 0x00018000ff127b82 */ /* 0x000e220000000800 */
[-CC-:B-1----:R-:W-:Y:S02]  /*0c70*/  SHF.R.U64 R19, R10, R16.reuse, R7.reuse ;  /* 0x000000100a137219 */ /* 0x182fe40000001207 */
[----:B------:R-:W-:Y:S01]  /*0c80*/  SHF.R.U32.HI R10, RZ, R16, R7 ;  /* 0x00000010ff0a7219 */ /* 0x000fe20000011607 */
[----:B------:R-:W-:-:S04]  /*0c90*/  IMAD.MOV.U32 R7, RZ, RZ, -0x1 ;  /* 0xffffffffff077424 */ /* 0x000fc800078e00ff */
[----:B------:R-:W1:Y:S01]  /*0ca0*/  LDC R21, c[0x0][0x648] ;  /* 0x00019200ff157b82 */ /* 0x000e620000000800 */
[-CC-:B--2---:R-:W-:Y:S02]  /*0cb0*/  SHF.R.U64 R16, R19, R15.reuse, R10.reuse ;  /* 0x0000000f13107219 */ /* 0x184fe4000000120a */
[----:B------:R-:W-:-:S05]  /*0cc0*/  SHF.R.U32.HI R9, RZ, R15, R10 ;  /* 0x0000000fff097219 */ /* 0x000fca000001160a */
[----:B------:R-:W2:Y:S01]  /*0cd0*/  LDC R24, c[0x0][0x638] ;  /* 0x00018e00ff187b82 */ /* 0x000ea20000000800 */
[-CC-:B---3--:R-:W-:Y:S02]  /*0ce0*/  SHF.R.U64 R20, R16, R22.reuse, R9.reuse ;  /* 0x0000001610147219 */ /* 0x188fe40000001209 */
[-C--:B------:R-:W-:Y:S02]  /*0cf0*/  SHF.L.U32 R7, R7, R22.reuse, RZ ;  /* 0x0000001607077219 */ /* 0x080fe400000006ff */
[----:B------:R-:W-:Y:S01]  /*0d00*/  SHF.R.U32.HI R9, RZ, R22, R9 ;  /* 0x00000016ff097219 */ /* 0x000fe20000011609 */
[----:B------:R-:W-:Y:S01]  /*0d10*/  IMAD.MOV.U32 R8, RZ, RZ, R20 ;  /* 0x000000ffff087224 */ /* 0x000fe200078e0014 */
[----:B------:R-:W-:Y:S01]  /*0d20*/  LOP3.LUT R13, RZ, R7, RZ, 0x33, !PT ;  /* 0x00000007ff0d7212 */ /* 0x000fe200078e33ff */
[----:B------:R-:W3:Y:S01]  /*0d30*/  LDC R25, c[0x0][0x610] ;  /* 0x00018400ff197b82 */ /* 0x000ee20000000800 */
[----:B------:R-:W-:Y:S05]  /*0d40*/  @!P0 BRA `(.L_x_10) ;  /* 0x0000000000288947 */ /* 0x000fea0003800000 */
[----:B------:R-:W4:Y:S02]  /*0d50*/  LDC R7, c[0x0][0x64c] ;  /* 0x00019300ff077b82 */ /* 0x000f240000000800 */
[----:B----4-:R-:W-:-:S05]  /*0d60*/  IADD3 R7, P0, R20, R7, RZ ;  /* 0x0000000714077210 */ /* 0x010fca0007f1e0ff */
        /* <DEDUP_REMOVED lines=8> */
.L_x_10:
[----:B-1----:R-:W-:Y:S01]  /*0df0*/  SHF.R.U64 R9, R8, R21, R9 ;  /* 0x0000001508097219 */ /* 0x002fe20000001209 */
[----:B0-----:R-:W-:Y:S01]  /*0e00*/  VIADD R10, R18, 0xffffffff ;  /* 0xffffffff120a7836 */ /* 0x001fe20000000000 */
[----:B------:R-:W-:Y:S01]  /*0e10*/  SHF.L.U32 R7, R23, R22, RZ ;  /* 0x0000001617077219 */ /* 0x000fe200000006ff */
[----:B------:R-:W-:Y:S01]  /*0e20*/  IMAD.MOV.U32 R14, RZ, RZ, 0x1 ;  /* 0x00000001ff0e7424 */ /* 0x000fe200078e00ff */
[----:B------:R-:W-:Y:S01]  /*0e30*/  LOP3.LUT R8, R16, R13, RZ, 0xc0, !PT ;  /* 0x0000000d10087212 */ /* 0x000fe200078ec0ff */
[----:B------:R-:W-:Y:S01]  /*0e40*/  IMAD.MOV R11, RZ, RZ, -R9 ;  /* 0x000000ffff0b7224 */ /* 0x000fe200078e0a09 */
[----:B------:R-:W-:Y:S02]  /*0e50*/  SEL R12, R12, R29, !P2 ;  /* 0x0000001d0c0c7207 */ /* 0x000fe40005000000 */
[----:B------:R-:W-:Y:S01]  /*0e60*/  LOP3.LUT R10, R19, R10, RZ, 0xc0, !PT ;  /* 0x0000000a130a7212 */ /* 0x000fe200078ec0ff */
[----:B------:R-:W-:Y:S02]  /*0e70*/  IMAD R9, R7, R9, R8 ;  /* 0x0000000907097224 */ /* 0x000fe400078e0208 */
[----:B--2---:R-:W-:-:S02]  /*0e80*/  IMAD R7, R11, R24, R20 ;  /* 0x000000180b077224 */ /* 0x004fc400078e0214 */
[----:B---3--:R-:W-:Y:S02]  /*0e90*/  IMAD R12, R9, R25, R12 ;  /* 0x00000019090c7224 */ /* 0x008fe400078e020c */
[----:B------:R-:W-:-:S05]  /*0ea0*/  IMAD R7, R7, R18, R10 ;  /* 0x0000001207077224 */ /* 0x000fca00078e020a */
[----:B------:R-:W-:Y:S02]  /*0eb0*/  SEL R11, R7, R12, !P2 ;  /* 0x0000000c070b7207 */ /* 0x000fe40005000000 */
[----:B------:R-:W-:Y:S01]  /*0ec0*/  SEL R10, R12, R7, !P2 ;  /* 0x000000070c0a7207 */ /* 0x000fe20005000000 */
[----:B------:R-:W-:-:S07]  /*0ed0*/  IMAD.MOV.U32 R7, RZ, RZ, R28 ;  /* 0x000000ffff077224 */ /* 0x000fce00078e001c */
.L_x_8:
[----:B------:R-:W-:-:S08]  /*0ee0*/  NOP ;  /* 0x0000000000007918 */ /* 0x000fd00000000000 */
[----:B------:R-:W0:Y:S02]  /*0ef0*/  USETMAXREG.TRY_ALLOC.CTAPOOL UP0, 0xe8 ;  /* 0x000000e8000079c8 */ /* 0x000e240008000600 */
[----:B0-----:R-:W-:-:S13]  /*0f00*/  PLOP3.LUT P0, PT, PT, PT, UP0, 0x80, 0x0 ;  /* 0x000000000000781c */ /* 0x001fda0003f0f008 */
[----:B------:R-:W-:Y:S05]  /*0f10*/  @!P0 BRA `(.L_x_8) ;  /* 0xfffffffc00f08947 */ /* 0x000fea000383ffff */
[----:B------:R-:W-:Y:S01]  /*0f20*/  ULDC.64 UR4, c[0x0][0x598] ;  /* 0x0001660000047ab9 */ /* 0x000fe20000000a00 */
[----:B------:R-:W-:Y:S01]  /*0f30*/  ULDC.64 UR16, c[0x0][0x208] ;  /* 0x0000820000107ab9 */ /* 0x000fe20000000a00 */
[----:B------:R-:W-:-:S04]  /*0f40*/  ISETP.NE.U32.AND P0, PT, RZ, UR4, PT ;  /* 0x00000004ff007c0c */ /* 0x000fc8000bf05070 */
[----:B------:R-:W-:-:S13]  /*0f50*/  ISETP.NE.AND.EX P0, PT, RZ, UR5, PT, P0 ;  /* 0x00000005ff007c0c */ /* 0x000fda000bf05300 */
[----:B------:R-:W-:Y:S05]  /*0f60*/  @!P0 BRA `(.L_x_11) ;  /* 0x00000000001c8947 */ /* 0x000fea0003800000 */
[----:B------:R-:W0:Y:S02]  /*0f70*/  LDC.64 R8, c[0x0][0x598] ;  /* 0x00016600ff087b82 */ /* 0x000e240000000a00 */
[----:B0-----:R-:W2:Y:S02]  /*0f80*/  LDG.E.64 R8, desc[UR16][R8.64] ;  /* 0x0000001008087981 */ /* 0x001ea4000c1e1b00 */
[----:B--2---:R-:W-:-:S04]  /*0f90*/  ISETP.NE.U32.AND P0, PT, R8, RZ, PT ;  /* 0x000000ff0800720c */ /* 0x004fc80003f05070 */
[----:B------:R-:W-:-:S13]  /*0fa0*/  ISETP.NE.AND.EX P0, PT, R9, RZ, PT, P0 ;  /* 0x000000ff0900720c */ /* 0x000fda0003f05300 */
[----:B------:R-:W-:Y:S05]  /*0fb0*/  @!P0 BRA `(.L_x_11) ;  /* 0x0000000000088947 */ /* 0x000fea0003800000 */
[----:B------:R0:W5:Y:S01]  /*0fc0*/  LD.E R8, desc[UR16][R8.64] ;  /* 0x0000001008087980 */ /* 0x000162000c101900 */
[----:B------:R-:W-:Y:S05]  /*0fd0*/  BRA `(.L_x_12) ;  /* 0x0000000000207947 */ /* 0x000fea0003800000 */
.L_x_11:
[----:B------:R-:W-:Y:S02]  /*0fe0*/  ULDC.64 UR4, c[0x0][0x588] ;  /* 0x0001620000047ab9 */ /* 0x000fe40000000a00 */
[----:B------:R-:W-:-:S04]  /*0ff0*/  ISETP.NE.U32.AND P0, PT, RZ, UR4, PT ;  /* 0x00000004ff007c0c */ /* 0x000fc8000bf05070 */
[----:B------:R-:W-:-:S13]  /*1000*/  ISETP.NE.AND.EX P0, PT, RZ, UR5, PT, P0 ;  /* 0x00000005ff007c0c */ /* 0x000fda000bf05300 */
[----:B------:R-:W-:Y:S05]  /*1010*/  @!P0 BRA `(.L_x_13) ;  /* 0x00000000000c8947 */ /* 0x000fea0003800000 */
[----:B------:R-:W0:Y:S02]  /*1020*/  LDC.64 R8, c[0x0][0x588] ;  /* 0x00016200ff087b82 */ /* 0x000e240000000a00 */
[----:B0-----:R1:W5:Y:S01]  /*1030*/  LDG.E R8, desc[UR16][R8.64] ;  /* 0x0000001008087981 */ /* 0x001362000c1e1900 */
[----:B------:R-:W-:Y:S05]  /*1040*/  BRA `(.L_x_12) ;  /* 0x0000000000047947 */ /* 0x000fea0003800000 */
.L_x_13:
[----:B------:R-:W2:Y:S02]  /*1050*/  LDC R8, c[0x0][0x580] ;  /* 0x00016000ff087b82 */ /* 0x000ea40000000800 */
.L_x_12:
[----:B------:R-:W-:Y:S02]  /*1060*/  ULDC.64 UR4, c[0x0][0x5a0] ;  /* 0x0001680000047ab9 */ /* 0x000fe40000000a00 */
[----:B------:R-:W-:-:S04]  /*1070*/  ISETP.NE.U32.AND P0, PT, RZ, UR4, PT ;  /* 0x00000004ff007c0c */ /* 0x000fc8000bf05070 */
[----:B------:R-:W-:-:S13]  /*1080*/  ISETP.NE.AND.EX P0, PT, RZ, UR5, PT, P0 ;  /* 0x00000005ff007c0c */ /* 0x000fda000bf05300 */
[----:B------:R-:W-:Y:S05]  /*1090*/  @!P0 BRA `(.L_x_14) ;  /* 0x00000000001c8947 */ /* 0x000fea0003800000 */
[----:B------:R-:W3:Y:S02]  /*10a0*/  LDC.64 R12, c[0x0][0x5a0] ;  /* 0x00016800ff0c7b82 */ /* 0x000ee40000000a00 */
[----:B---3--:R-:W3:Y:S02]  /*10b0*/  LDG.E.64 R12, desc[UR16][R12.64] ;  /* 0x000000100c0c7981 */ /* 0x008ee4000c1e1b00 */
[----:B---3--:R-:W-:-:S04]  /*10c0*/  ISETP.NE.U32.AND P0, PT, R12, RZ, PT ;  /* 0x000000ff0c00720c */ /* 0x008fc80003f05070 */
[----:B------:R-:W-:-:S13]  /*10d0*/  ISETP.NE.AND.EX P0, PT, R13, RZ, PT, P0 ;  /* 0x000000ff0d00720c */ /* 0x000fda0003f05300 */
[----:B------:R-:W-:Y:S05]  /*10e0*/  @!P0 BRA `(.L_x_14) ;  /* 0x0000000000088947 */ /* 0x000fea0003800000 */
[----:B01----:R0:W5:Y:S01]  /*10f0*/  LD.E R9, desc[UR16][R12.64] ;  /* 0x000000100c097980 */ /* 0x003162000c101900 */
[----:B------:R-:W-:Y:S05]  /*1100*/  BRA `(.L_x_15) ;  /* 0x0000000000207947 */ /* 0x000fea0003800000 */
.L_x_14:
[----:B------:R-:W-:Y:S02]  /*1110*/  ULDC.64 UR4, c[0x0][0x590] ;  /* 0x0001640000047ab9 */ /* 0x000fe40000000a00 */
[----:B------:R-:W-:-:S04]  /*1120*/  ISETP.NE.U32.AND P0, PT, RZ, UR4, PT ;  /* 0x00000004ff007c0c */ /* 0x000fc8000bf05070 */
[----:B------:R-:W-:-:S13]  /*1130*/  ISETP.NE.AND.EX P0, PT, RZ, UR5, PT, P0 ;  /* 0x00000005ff007c0c */ /* 0x000fda000bf05300 */
[----:B------:R-:W-:Y:S05]  /*1140*/  @!P0 BRA `(.L_x_16) ;  /* 0x00000000000c8947 */ /* 0x000fea0003800000 */
[----:B------:R-:W0:Y:S02]  /*1150*/  LDC.64 R12, c[0x0][0x590] ;  /* 0x00016400ff0c7b82 */ /* 0x000e240000000a00 */
[----:B01----:R1:W5:Y:S01]  /*1160*/  LDG.E R9, desc[UR16][R12.64] ;  /* 0x000000100c097981 */ /* 0x003362000c1e1900 */
[----:B------:R-:W-:Y:S05]  /*1170*/  BRA `(.L_x_15) ;  /* 0x0000000000047947 */ /* 0x000fea0003800000 */
.L_x_16:
[----:B01----:R-:W3:Y:S02]  /*1180*/  LDC R9, c[0x0][0x584] ;  /* 0x00016100ff097b82 */ /* 0x003ee40000000800 */
.L_x_15:
[----:B------:R-:W-:-:S13]  /*1190*/  LOP3.LUT P0, RZ, R14, 0xff, RZ, 0xc0, !PT ;  /* 0x000000ff0eff7812 */ /* 0x000fda000780c0ff */
[----:B------:R-:W-:Y:S05]  /*11a0*/  @!P0 EXIT ;  /* 0x000000000000894d */ /* 0x000fea0003800000 */
[----:B------:R-:W-:Y:S01]  /*11b0*/  ULDC UR4, c[0x0][0x28c] ;  /* 0x0000a30000047ab9 */ /* 0x000fe20000000800 */
[----:B------:R-:W-:Y:S01]  /*11c0*/  LOP3.LUT R142, R4, 0x1, RZ, 0xfc, !PT ;  /* 0x00000001048e7812 */ /* 0x000fe200078efcff */
[----:B------:R-:W-:-:S04]  /*11d0*/  UIADD3 UR4, UR4, 0x7f, URZ ;  /* 0x0000007f04047890 */ /* 0x000fc8000fffe03f */
[----:B------:R-:W-:-:S04]  /*11e0*/  USHF.R.S32.HI UR5, URZ, 0x1f, UR4 ;  /* 0x0000001f3f057899 */ /* 0x000fc80008011404 */
[----:B------:R-:W-:-:S03]  /*11f0*/  ULEA.HI UR5, UR5, UR4, URZ, 0x7 ;  /* 0x0000000405057291 */ /* 0x000fc6000f8f383f */
[----:B------:R-:W-:Y:S01]  /*1200*/  UMOV UR4, URZ ;  /* 0x0000003f00047c82 */ /* 0x000fe20008000000 */
[----:B------:R-:W-:-:S03]  /*1210*/  USHF.R.S32.HI UR9, URZ, 0x7, UR5 ;  /* 0x000000073f097899 */ /* 0x000fc60008011405 */
[----:B------:R-:W-:-:S09]  /*1220*/  UMOV UR5, URZ ;  /* 0x0000003f00057c82 */ /* 0x000fd20008000000 */
.L_x_171:
[----:B01----:R-:W-:Y:S01]  /*1230*/  LOP3.LUT R12, R0, 0x80, RZ, 0xc0, !PT ;  /* 0x00000080000c7812 */ /* 0x003fe200078ec0ff */
[----:B------:R-:W0:Y:S01]  /*1240*/  S2UR UR13, SR_CgaCtaId ;  /* 0x00000000000d79c3 */ /* 0x000e220000008800 */
[----:B------:R-:W-:Y:S01]  /*1250*/  UMOV UR12, 0x400 ;  /* 0x00000400000c7882 */ /* 0x000fe20000000000 */
[----:B------:R-:W-:Y:S01]  /*1260*/  UMOV UR6, URZ ;  /* 0x0000003f00067c82 */ /* 0x000fe20008000000 */
[----:B------:R-:W-:Y:S01]  /*1270*/  SHF.R.U32.HI R12, RZ, 0x7, R12 ;  /* 0x00000007ff0c7819 */ /* 0x000fe2000001160c */
[----:B------:R-:W-:Y:S01]  /*1280*/  UMOV UR7, URZ ;  /* 0x0000003f00077c82 */ /* 0x000fe20008000000 */
[----:B------:R-:W-:Y:S01]  /*1290*/  UMOV UR18, UR5 ;  /* 0x0000000500127c82 */ /* 0x000fe20008000000 */
[----:B------:R-:W-:Y:S02]  /*12a0*/  CS2R R16, SRZ ;  /* 0x0000000000107805 */ /* 0x000fe4000001ff00 */
[----:B------:R-:W-:Y:S01]  /*12b0*/  CS2R R14, SRZ ;  /* 0x00000000000e7805 */ /* 0x000fe2000001ff00 */
[----:B------:R-:W1:Y:S01]  /*12c0*/  LDC R13, c[0x0][0x28c] ;  /* 0x0000a300ff0d7b82 */ /* 0x000e620000000800 */
[----:B------:R-:W4:Y:S01]  /*12d0*/  SHFL.IDX PT, R12, R12, RZ, 0x1f ;  /* 0x00001fff0c0c7589 */ /* 0x000f2200000e0000 */
[----:B------:R-:W-:-:S02]  /*12e0*/  CS2R R18, SRZ ;  /* 0x0000000000127805 */ /* 0x000fc4000001ff00 */
[----:B------:R-:W-:Y:S02]  /*12f0*/  CS2R R20, SRZ ;  /* 0x0000000000147805 */ /* 0x000fe4000001ff00 */
[----:B------:R-:W-:Y:S02]  /*1300*/  CS2R R22, SRZ ;  /* 0x0000000000167805 */ /* 0x000fe4000001ff00 */
[----:B------:R-:W-:Y:S02]  /*1310*/  CS2R R88, SRZ ;  /* 0x0000000000587805 */ /* 0x000fe4000001ff00 */
[----:B------:R-:W-:Y:S02]  /*1320*/  CS2R R90, SRZ ;  /* 0x00000000005a7805 */ /* 0x000fe4000001ff00 */
[----:B------:R-:W-:Y:S02]  /*1330*/  CS2R R94, SRZ ;  /* 0x00000000005e7805 */ /* 0x000fe4000001ff00 */
        /* <DEDUP_REMOVED lines=16> */
[----:B-1----:R-:W-:Y:S02]  /*1440*/  ISETP.GE.AND P0, PT, R13, 0x1, PT ;  /* 0x000000010d00780c */ /* 0x002fe40003f06270 */
[----:B------:R-:W-:Y:S02]  /*1450*/  CS2R R126, SRZ ;  /* 0x00000000007e7805 */ /* 0x000fe4000001ff00 */
[----:B----4-:R-:W-:-:S02]  /*1460*/  R2UR UR8, R12 ;  /* 0x000000000c0872ca */ /* 0x010fc400000e0000 */
[----:B------:R-:W-:Y:S02]  /*1470*/  CS2R R128, SRZ ;  /* 0x0000000000807805 */ /* 0x000fe4000001ff00 */
[----:B------:R-:W-:Y:S02]  /*1480*/  CS2R R130, SRZ ;  /* 0x0000000000827805 */ /* 0x000fe4000001ff00 */
[----:B------:R-:W-:Y:S02]  /*1490*/  CS2R R132, SRZ ;  /* 0x0000000000847805 */ /* 0x000fe4000001ff00 */
[----:B------:R-:W-:Y:S02]  /*14a0*/  CS2R R134, SRZ ;  /* 0x0000000000867805 */ /* 0x000fe4000001ff00 */
[----:B------:R-:W-:Y:S02]  /*14b0*/  CS2R R136, SRZ ;  /* 0x0000000000887805 */ /* 0x000fe4000001ff00 */
[----:B------:R-:W-:Y:S01]  /*14c0*/  CS2R R138, SRZ ;  /* 0x00000000008a7805 */ /* 0x000fe2000001ff00 */
[----:B------:R-:W-:Y:S01]  /*14d0*/  IMAD.MOV.U32 R141, RZ, RZ, RZ ;  /* 0x000000ffff8d7224 */ /* 0x000fe200078e00ff */
[----:B------:R-:W-:Y:S01]  /*14e0*/  CS2R R24, SRZ ;  /* 0x0000000000187805 */ /* 0x000fe2000001ff00 */
[----:B------:R-:W-:Y:S01]  /*14f0*/  IMAD.MOV.U32 R143, RZ, RZ, RZ ;  /* 0x000000ffff8f7224 */ /* 0x000fe200078e00ff */
[----:B---3--:R-:W-:Y:S01]  /*1500*/  CS2R R26, SRZ ;  /* 0x00000000001a7805 */ /* 0x008fe2000001ff00 */
[----:B------:R-:W-:Y:S01]  /*1510*/  IMAD.U32 R144, RZ, RZ, UR4 ;  /* 0x00000004ff907e24 */ /* 0x000fe2000f8e00ff */
[----:B------:R-:W-:Y:S01]  /*1520*/  CS2R R28, SRZ ;  /* 0x00000000001c7805 */ /* 0x000fe2000001ff00 */
[----:B------:R-:W-:Y:S01]  /*1530*/  ULEA.HI UR10, UR8, UR8, URZ, 0x1 ;  /* 0x00000008080a7291 */ /* 0x000fe2000f8f083f */
[----:B------:R-:W-:-:S02]  /*1540*/  CS2R R30, SRZ ;  /* 0x00000000001e7805 */ /* 0x000fc4000001ff00 */
[----:B------:R-:W-:Y:S02]  /*1550*/  CS2R R32, SRZ ;  /* 0x0000000000207805 */ /* 0x000fe4000001ff00 */
[----:B------:R-:W-:Y:S01]  /*1560*/  CS2R R34, SRZ ;  /* 0x0000000000227805 */ /* 0x000fe2000001ff00 */
[----:B------:R-:W-:Y:S01]  /*1570*/  ULOP3.LUT UR11, UR10, 0x7fffe, URZ, 0xc0, !UPT ;  /* 0x0007fffe0a0b7892 */ /* 0x000fe2000f8ec03f */
[----:B------:R-:W-:Y:S01]  /*1580*/  CS2R R36, SRZ ;  /* 0x0000000000247805 */ /* 0x000fe2000001ff00 */
[----:B0-----:R-:W-:Y:S01]  /*1590*/  ULEA UR10, UR13, UR12, 0x18 ;  /* 0x0000000c0d0a7291 */ /* 0x001fe2000f8ec03f */
[----:B------:R-:W-:Y:S01]  /*15a0*/  CS2R R38, SRZ ;  /* 0x0000000000267805 */ /* 0x000fe2000001ff00 */
[----:B------:R-:W-:Y:S01]  /*15b0*/  UIADD3 UR11, UR8, -UR11, URZ ;  /* 0x8000000b080b7290 */ /* 0x000fe2000fffe03f */
[----:B------:R-:W-:Y:S02]  /*15c0*/  CS2R R40, SRZ ;  /* 0x0000000000287805 */ /* 0x000fe4000001ff00 */
[----:B------:R-:W-:Y:S01]  /*15d0*/  CS2R R42, SRZ ;  /* 0x00000000002a7805 */ /* 0x000fe2000001ff00 */
[----:B------:R-:W-:Y:S01]  /*15e0*/  UMOV UR8, URZ ;  /* 0x0000003f00087c82 */ /* 0x000fe20008000000 */
[----:B------:R-:W-:Y:S01]  /*15f0*/  ULEA UR11, UR11, UR10, 0xd ;  /* 0x0000000a0b0b7291 */ /* 0x000fe2000f8e683f */
[----:B------:R-:W-:-:S02]  /*1600*/  CS2R R44, SRZ ;  /* 0x00000000002c7805 */ /* 0x000fc4000001ff00 */
[----:B------:R-:W-:Y:S02]  /*1610*/  CS2R R46, SRZ ;  /* 0x00000000002e7805 */ /* 0x000fe4000001ff00 */
[----:B------:R-:W-:Y:S01]  /*1620*/  CS2R R48, SRZ ;  /* 0x0000000000307805 */ /* 0x000fe2000001ff00 */
[----:B------:R-:W-:Y:S01]  /*1630*/  UIADD3 UR11, UR11, 0x180, URZ ;  /* 0x000001800b0b7890 */ /* 0x000fe2000fffe03f */
[----:B------:R-:W-:Y:S02]  /*1640*/  CS2R R50, SRZ ;  /* 0x0000000000327805 */ /* 0x000fe4000001ff00 */
[----:B------:R-:W-:Y:S02]  /*1650*/  CS2R R52, SRZ ;  /* 0x0000000000347805 */ /* 0x000fe4000001ff00 */
[----:B------:R-:W-:Y:S01]  /*1660*/  CS2R R54, SRZ ;  /* 0x0000000000367805 */ /* 0x000fe2000001ff00 */
[----:B------:R-:W-:Y:S01]  /*1670*/  USHF.R.U32.HI UR11, URZ, 0x4, UR11 ;  /* 0x000000043f0b7899 */ /* 0x000fe2000801160b */
[----:B------:R-:W-:-:S02]  /*1680*/  CS2R R56, SRZ ;  /* 0x0000000000387805 */ /* 0x000fc4000001ff00 */
[----:B------:R-:W-:Y:S02]  /*1690*/  CS2R R58, SRZ ;  /* 0x00000000003a7805 */ /* 0x000fe4000001ff00 */
[----:B------:R-:W-:Y:S01]  /*16a0*/  CS2R R60, SRZ ;  /* 0x00000000003c7805 */ /* 0x000fe2000001ff00 */
[----:B------:R-:W-:Y:S01]  /*16b0*/  ULOP3.LUT UR11, UR11, 0x3fff, URZ, 0xc0, !UPT ;  /* 0x00003fff0b0b7892 */ /* 0x000fe2000f8ec03f */
        /* <DEDUP_REMOVED lines=12> */
[----:B------:R-:W-:Y:S01]  /*1780*/  CS2R R86, SRZ ;  /* 0x0000000000567805 */ /* 0x000fe2000001ff00 */
[----:B------:R-:W-:Y:S06]  /*1790*/  @!P0 BRA `(.L_x_17) ;  /* 0x0000000800608947 */ /* 0x000fec0003800000 */
[----:B------:R-:W-:-:S13]  /*17a0*/  ISETP.NE.AND P1, PT, R142, 0x3, PT ;  /* 0x000000038e00780c */ /* 0x000fda0003f25270 */
[----:B------:R-:W-:Y:S05]  /*17b0*/  @!P1 BRA `(.L_x_18) ;  /* 0x0000000000049947 */ /* 0x000fea0003800000 */
[----:B------:R-:W-:Y:S01]  /*17c0*/  BPT.TRAP 0x1 ;  /* 0x000000040000795c */ /* 0x000fe20000300000 */
.L_x_18:
[----:B------:R-:W-:Y:S01]  /*17d0*/  ULEA UR6, UR5, UR10, 0x3 ;  /* 0x0000000a05067291 */ /* 0x000fe2000f8e183f */
[----:B------:R-:W-:-:S05]  /*17e0*/  IMAD.U32 R12, RZ, RZ, UR4 ;  /* 0x00000004ff0c7e24 */ /* 0x000fca000f8e00ff */
[----:B------:R-:W-:-:S04]  /*17f0*/  SHF.L.U32 R12, R12, 0x1f, RZ ;  /* 0x0000001f0c0c7819 */ /* 0x000fc800000006ff */
[----:B------:R0:W1:Y:S01]  /*1800*/  SYNCS.PHASECHK.TRANS64.TRYWAIT P0, [UR6], R12 ;  /* 0x0000000cff0075a7 */ /* 0x0000620008000146 */
[----:B------:R-:W-:Y:S05]  /*1810*/  @!P1 BRA `(.L_x_19) ;  /* 0x0000000000049947 */ /* 0x000fea0003800000 */
[----:B------:R-:W-:Y:S01]  /*1820*/  BPT.TRAP 0x1 ;  /* 0x000000040000795c */ /* 0x000fe20000300000 */
.L_x_19:
[----:B-1----:R-:W-:Y:S05]  /*1830*/  @P0 BRA `(.L_x_20) ;  /* 0x0000000000080947 */ /* 0x002fea0003800000 */
[----:B------:R-:W1:Y:S02]  /*1840*/  SYNCS.PHASECHK.TRANS64.TRYWAIT P0, [UR6], R12 ;  /* 0x0000000cff0075a7 */ /* 0x000e640008000146 */
[----:B-1----:R-:W-:Y:S05]  /*1850*/  @!P0 BRA `(.L_x_21) ;  /* 0x00000080000c8947 */ /* 0x002fea0003800000 */
.L_x_20:
[----:B------:R-:W-:Y:S01]  /*1860*/  UIADD3 UR6, UR10, 0x1c180, URZ ;  /* 0x0001c1800a067890 */ /* 0x000fe2000fffe03f */
[----:B------:R-:W-:Y:S01]  /*1870*/  WARPGROUP.ARRIVE ;  /* 0x00000000000079c5 */ /* 0x000fe20000000000 */
[----:B------:R-:W-:Y:S01]  /*1880*/  ULOP3.LUT UR8, UR11, 0x10000, URZ, 0xfc, !UPT ;  /* 0x000100000b087892 */ /* 0x000fe2000f8efc3f */
[----:B------:R-:W-:Y:S01]  /*1890*/  CS2R R16, SRZ ;  /* 0x0000000000107805 */ /* 0x000fe2000001ff00 */
[----:B------:R-:W-:Y:S01]  /*18a0*/  USHF.R.U32.HI UR6, URZ, 0x4, UR6 ;  /* 0x000000043f067899 */ /* 0x000fe20008011606 */
[----:B------:R-:W-:Y:S01]  /*18b0*/  CS2R R14, SRZ ;  /* 0x00000000000e7805 */ /* 0x000fe2000001ff00 */
[----:B------:R-:W-:Y:S01]  /*18c0*/  UMOV UR13, 0x40000040 ;  /* 0x40000040000d7882 */ /* 0x000fe20000000000 */
[----:B------:R-:W-:Y:S01]  /*18d0*/  UMOV UR15, 0x40000040 ;  /* 0x40000040000f7882 */ /* 0x000fe20000000000 */
[----:B------:R-:W-:Y:S01]  /*18e0*/  ULOP3.LUT UR6, UR6, 0x3fff, URZ, 0xc0, !UPT ;  /* 0x00003fff06067892 */ /* 0x000fe2000f8ec03f */
[----:B------:R-:W-:Y:S02]  /*18f0*/  CS2R R18, SRZ ;  /* 0x0000000000127805 */ /* 0x000fe4000001ff00 */
[----:B------:R-:W-:-:S02]  /*1900*/  CS2R R20, SRZ ;  /* 0x0000000000147805 */ /* 0x000fc4000001ff00 */
[----:B------:R-:W-:Y:S01]  /*1910*/  CS2R R22, SRZ ;  /* 0x0000000000167805 */ /* 0x000fe2000001ff00 */
[----:B------:R-:W-:Y:S01]  /*1920*/  ULOP3.LUT UR7, UR6, 0x10000, URZ, 0xfc, !UPT ;  /* 0x0001000006077892 */ /* 0x000fe2000f8efc3f */
[----:B------:R-:W-:Y:S01]  /*1930*/  CS2R R88, SRZ ;  /* 0x0000000000587805 */ /* 0x000fe2000001ff00 */
[----:B------:R-:W-:Y:S01]  /*1940*/  ULEA UR6, UR5, UR8, 0xa ;  /* 0x0000000805067291 */ /* 0x000fe2000f8e503f */
[----:B------:R-:W-:Y:S01]  /*1950*/  CS2R R90, SRZ ;  /* 0x00000000005a7805 */ /* 0x000fe2000001ff00 */
[----:B------:R-:W-:Y:S01]  /*1960*/  ULEA UR7, UR5, UR7, 0xa ;  /* 0x0000000705077291 */ /* 0x000fe2000f8e503f */
[----:B------:R-:W-:Y:S02]  /*1970*/  CS2R R94, SRZ ;  /* 0x00000000005e7805 */ /* 0x000fe4000001ff00 */
[----:B------:R-:W-:Y:S02]  /*1980*/  CS2R R92, SRZ ;  /* 0x00000000005c7805 */ /* 0x000fe4000001ff00 */
[----:B------:R-:W-:-:S02]  /*1990*/  CS2R R96, SRZ ;  /* 0x0000000000607805 */ /* 0x000fc4000001ff00 */
[----:B------:R-:W-:Y:S01]  /*19a0*/  CS2R R98, SRZ ;  /* 0x0000000000627805 */ /* 0x000fe2000001ff00 */
[----:B------:R-:W-:Y:S01]  /*19b0*/  UMOV UR12, UR6 ;  /* 0x00000006000c7c82 */ /* 0x000fe20008000000 */
[----:B------:R-:W-:Y:S01]  /*19c0*/  CS2R R100, SRZ ;  /* 0x0000000000647805 */ /* 0x000fe2000001ff00 */
[----:B------:R-:W-:Y:S01]  /*19d0*/  UMOV UR14, UR7 ;  /* 0x00000007000e7c82 */ /* 0x000fe20008000000 */
[----:B------:R-:W-:Y:S01]  /*19e0*/  CS2R R102, SRZ ;  /* 0x0000000000667805 */ /* 0x000fe2000001ff00 */
[----:B------:R-:W-:Y:S01]  /*19f0*/  QGMMA.64x128x32.F32.E4M3.E4M3 R24, gdesc[UR12], RZ, !UPT ;  /* 0x01e000000c1879f3 */ /* 0x000fe2000c7008ff */
[----:B------:R-:W-:Y:S01]  /*1a00*/  UIADD3 UR12, UR6, 0x2, URZ ;  /* 0x00000002060c7890 */ /* 0x000fe2000fffe03f */
[----:B------:R-:W-:Y:S01]  /*1a10*/  CS2R R104, SRZ ;  /* 0x0000000000687805 */ /* 0x000fe2000001ff00 */
[----:B------:R-:W-:Y:S01]  /*1a20*/  UIADD3 UR14, UR7, 0x2, URZ ;  /* 0x00000002070e7890 */ /* 0x000fe2000fffe03f */
[----:B------:R-:W-:Y:S01]  /*1a30*/  CS2R R106, SRZ ;  /* 0x00000000006a7805 */ /* 0x000fe2000001ff00 */
[----:B------:R-:W-:Y:S01]  /*1a40*/  UMOV UR13, 0x40000040 ;  /* 0x40000040000d7882 */ /* 0x000fe20000000000 */
[----:B------:R-:W-:Y:S01]  /*1a50*/  UMOV UR15, 0x40000040 ;  /* 0x40000040000f7882 */ /* 0x000fe20000000000 */
        /* <DEDUP_REMOVED lines=16> */
[----:B------:R-:W-:Y:S02]  /*1b60*/  IMAD.MOV.U32 R141, RZ, RZ, RZ ;  /* 0x000000ffff8d7224 */ /* 0x000fe400078e00ff */
[----:B------:R-:W-:Y:S01]  /*1b70*/  IMAD.MOV.U32 R143, RZ, RZ, RZ ;  /* 0x000000ffff8f7224 */ /* 0x000fe200078e00ff */
[----:B------:R-:W-:Y:S01]  /*1b80*/  QGMMA.64x128x32.F32.E4M3.E4M3 R24, gdesc[UR12], R24 ;  /* 0x01e000000c1879f3 */ /* 0x000fe20008700818 */
[----:B------:R-:W-:Y:S02]  /*1b90*/  UIADD3 UR12, UR6, 0x4, URZ ;  /* 0x00000004060c7890 */ /* 0x000fe4000fffe03f */
[----:B------:R-:W-:Y:S01]  /*1ba0*/  UIADD3 UR14, UR7, 0x4, URZ ;  /* 0x00000004070e7890 */ /* 0x000fe2000fffe03f */
[----:B------:R-:W-:Y:S01]  /*1bb0*/  UMOV UR13, 0x40000040 ;  /* 0x40000040000d7882 */ /* 0x000fe20000000000 */
[----:B------:R-:W-:-:S07]  /*1bc0*/  UMOV UR15, 0x40000040 ;  /* 0x40000040000f7882 */ /* 0x000fce0000000000 */
[----:B------:R-:W-:Y:S01]  /*1bd0*/  QGMMA.64x128x32.F32.E4M3.E4M3 R24, gdesc[UR12], R24 ;  /* 0x01e000000c1879f3 */ /* 0x000fe20008700818 */
[----:B------:R-:W-:Y:S02]  /*1be0*/  UIADD3 UR14, UR7, 0x6, URZ ;  /* 0x00000006070e7890 */ /* 0x000fe4000fffe03f */
[----:B------:R-:W-:Y:S01]  /*1bf0*/  UIADD3 UR12, UR6, 0x6, URZ ;  /* 0x00000006060c7890 */ /* 0x000fe2000fffe03f */
[----:B------:R-:W-:Y:S01]  /*1c00*/  ULDC UR7, c[0x0][0x50c] ;  /* 0x0001430000077ab9 */ /* 0x000fe20000000800 */
[----:B------:R-:W-:Y:S01]  /*1c10*/  UMOV UR13, 0x40000040 ;  /* 0x40000040000d7882 */ /* 0x000fe20000000000 */
[----:B------:R-:W-:Y:S01]  /*1c20*/  UISETP.NE.AND UP0, UPT, UR7, 0x4, UPT ;  /* 0x000000040700788c */ /* 0x000fe2000bf05270 */
[----:B------:R-:W-:Y:S01]  /*1c30*/  UMOV UR15, 0x40000040 ;  /* 0x40000040000f7882 */ /* 0x000fe20000000000 */
[----:B------:R-:W-:Y:S02]  /*1c40*/  UMOV UR6, 0x4 ;  /* 0x0000000400067882 */ /* 0x000fe40000000000 */
[----:B------:R-:W-:-:S06]  /*1c50*/  USEL UR7, URZ, 0x1, UP0 ;  /* 0x000000013f077887 */ /* 0x000fcc0008000000 */
[----:B------:R-:W-:Y:S01]  /*1c60*/  ISETP.NE.AND P0, PT, RZ, UR7, PT ;  /* 0x00000007ff007c0c */ /* 0x000fe2000bf05270 */
[----:B------:R-:W-:-:S12]  /*1c70*/  QGMMA.64x128x32.F32.E4M3.E4M3 R24, gdesc[UR12], R24, gsb0 ;  /* 0x01e000000c1879f3 */ /* 0x000fd80008000818 */
[----:B------:R-:W-:Y:S05]  /*1c80*/  @!P0 BRA `(.L_x_22) ;  /* 0x0000000400088947 */ /* 0x000fea0003800000 */
[----:B------:R-:W-:Y:S02]  /*1c90*/  WARPGROUP.DEPBAR.LE gsb0, 0x0 ;  /* 0x00008000000079c5 */ /* 0x000fe40000010000 */
[----:B------:R-:W-:-:S01]  /*1ca0*/  FADD R143, RZ, R24 ;  /* 0x00000018ff8f7221 */ /* 0x000fc20000000000 */
[----:B------:R-:W-:Y:S01]  /*1cb0*/  FADD R138, RZ, R25 ;  /* 0x00000019ff8a7221 */ /* 0x000fe20000000000 */
        /* <DEDUP_REMOVED lines=62> */
[----:B------:R-:W-:-:S06]  /*20a0*/  UMOV UR6, URZ ;  /* 0x0000003f00067c82 */ /* 0x000fcc0008000000 */
.L_x_22:
[----:B------:R-:W-:-:S04]  /*20b0*/  UIADD3 UR18, UR5, 0x1, URZ ;  /* 0x0000000105127890 */ /* 0x000fc8000fffe03f */
[----:B------:R-:W-:-:S04]  /*20c0*/  UISETP.NE.AND UP0, UPT, UR18, 0x7, UPT ;  /* 0x000000071200788c */ /* 0x000fc8000bf05270 */
[----:B------:R-:W-:Y:S02]  /*20d0*/  USEL UR8, URZ, 0x1, UP0 ;  /* 0x000000013f087887 */ /* 0x000fe40008000000 */
[----:B------:R-:W-:Y:S02]  /*20e0*/  USEL UR18, UR18, URZ, UP0 ;  /* 0x0000003f12127287 */ /* 0x000fe40008000000 */
[----:B------:R-:W-:-:S06]  /*20f0*/  ULOP3.LUT UR8, UR4, UR8, URZ, 0x3c, !UPT ;  /* 0x0000000804087292 */ /* 0x000fcc000f8e3c3f */
[----:B------:R-:W-:Y:S01]  /*2100*/  IMAD.U32 R144, RZ, RZ, UR8 ;  /* 0x00000008ff907e24 */ /* 0x000fe2000f8e00ff */
[----:B------:R-:W-:-:S06]  /*2110*/  UMOV UR8, 0x1 ;  /* 0x0000000100087882 */ /* 0x000fcc0000000000 */
.L_x_17:
[----:B------:R-:W-:-:S04]  /*2120*/  UISETP.LT.AND UP0, UPT, UR9, 0x1, UPT ;  /* 0x000000010900788c */ /* 0x000fc8000bf01270 */
[----:B------:R-:W-:-:S04]  /*2130*/  USEL UR12, UR9, 0x1, UP0 ;  /* 0x00000001090c7887 */ /* 0x000fc80008000000 */
[----:B------:R-:W-:-:S04]  /*2140*/  UIADD3 UR12, UR9, -UR12, URZ ;  /* 0x8000000c090c7290 */ /* 0x000fc8000fffe03f */
[----:B------:R-:W-:-:S06]  /*2150*/  UISETP.GE.AND UP0, UPT, UR12, 0x1, UPT ;  /* 0x000000010c00788c */ /* 0x000fcc000bf06270 */
[----:B------:R-:W-:-:S13]  /*2160*/  PLOP3.LUT P0, PT, PT, PT, UP0, 0x80, 0x0 ;  /* 0x000000000000781c */ /* 0x000fda0003f0f008 */
[----:B------:R-:W-:Y:S05]  /*2170*/  @!P0 BRA `(.L_x_23) ;  /* 0x0000000800388947 */ /* 0x000fea0003800000 */
[----:B01----:R-:W-:Y:S01]  /*2180*/  IMAD.U32 R12, RZ, RZ, UR12 ;  /* 0x0000000cff0c7e24 */ /* 0x003fe2000f8e00ff */
[----:B------:R-:W-:Y:S01]  /*2190*/  ULDC UR19, c[0x0][0x50c] ;  /* 0x0001430000137ab9 */ /* 0x000fe20000000800 */
[----:B------:R-:W-:-:S07]  /*21a0*/  IMAD.U32 R13, RZ, RZ, UR5 ;  /* 0x00000005ff0d7e24 */ /* 0x000fce000f8e00ff */
.L_x_31:
[----:B------:R-:W-:-:S13]  /*21b0*/  ISETP.NE.AND P1, PT, R142, 0x3, PT ;  /* 0x000000038e00780c */ /* 0x000fda0003f25270 */
[----:B------:R-:W-:Y:S05]  /*21c0*/  @!P1 BRA `(.L_x_24) ;  /* 0x0000000000049947 */ /* 0x000fea0003800000 */
[----:B------:R-:W-:Y:S01]  /*21d0*/  BPT.TRAP 0x1 ;  /* 0x000000040000795c */ /* 0x000fe20000300000 */
.L_x_24:
[----:B------:R-:W0:Y:S01]  /*21e0*/  S2UR UR12, SR_CgaCtaId ;  /* 0x00000000000c79c3 */ /* 0x000e220000008800 */
[----:B------:R-:W-:Y:S01]  /*21f0*/  UMOV UR10, 0x400 ;  /* 0x00000400000a7882 */ /* 0x000fe20000000000 */
[----:B------:R-:W-:Y:S01]  /*2200*/  SHF.L.U32 R140, R144, 0x1f, RZ ;  /* 0x0000001f908c7819 */ /* 0x000fe200000006ff */
[----:B0-----:R-:W-:-:S04]  /*2210*/  ULEA UR10, UR12, UR10, 0x18 ;  /* 0x0000000a0c0a7291 */ /* 0x001fc8000f8ec03f */
[----:B------:R-:W-:-:S09]  /*2220*/  ULEA UR12, UR18, UR10, 0x3 ;  /* 0x0000000a120c7291 */ /* 0x000fd2000f8e183f */
[----:B------:R0:W1:Y:S01]  /*2230*/  SYNCS.PHASECHK.TRANS64.TRYWAIT P0, [UR12], R140 ;  /* 0x0000008cff0075a7 */ /* 0x000062000800014c */
[----:B------:R-:W-:Y:S05]  /*2240*/  @!P1 BRA `(.L_x_25) ;  /* 0x0000000000049947 */ /* 0x000fea0003800000 */
[----:B------:R-:W-:Y:S01]  /*2250*/  BPT.TRAP 0x1 ;  /* 0x000000040000795c */ /* 0x000fe20000300000 */
.L_x_25:
[----:B-1----:R-:W-:Y:S05]  /*2260*/  @P0 BRA `(.L_x_26) ;  /* 0x0000000000080947 */ /* 0x002fea0003800000 */
[----:B------:R-:W1:Y:S02]  /*2270*/  SYNCS.PHASECHK.TRANS64.TRYWAIT P0, [UR12], R140 ;  /* 0x0000008cff0075a7 */ /* 0x000e64000800014c */
[----:B-1----:R-:W-:Y:S05]  /*2280*/  @!P0 BRA `(.L_x_27) ;  /* 0x0000007400988947 */ /* 0x002fea0003800000 */
.L_x_26:
[----:B------:R-:W-:Y:S01]  /*2290*/  UIADD3 UR12, UR10, 0x1c180, URZ ;  /* 0x0001c1800a0c7890 */ /* 0x000fe2000fffe03f */
[----:B------:R-:W-:Y:S01]  /*22a0*/  WARPGROUP.ARRIVE ;  /* 0x00000000000079c5 */ /* 0x000fe20000000000 */
[----:B------:R-:W-:Y:S02]  /*22b0*/  UISETP.NE.AND UP0, UPT, UR7, URZ, UPT ;  /* 0x0000003f0700728c */ /* 0x000fe4000bf05270 */
[----:B------:R-:W-:Y:S02]  /*22c0*/  USHF.R.U32.HI UR12, URZ, 0x4, UR12 ;  /* 0x000000043f0c7899 */ /* 0x000fe4000801160c */
[----:B------:R-:W-:Y:S02]  /*22d0*/  USEL UR8, UR8, URZ, !UP0 ;  /* 0x0000003f08087287 */ /* 0x000fe4000c000000 */
[----:B------:R-:W-:Y:S02]  /*22e0*/  ULOP3.LUT UR12, UR12, 0x3fff, URZ, 0xc0, !UPT ;  /* 0x00003fff0c0c7892 */ /* 0x000fe4000f8ec03f */
[----:B------:R-:W-:-:S02]  /*22f0*/  UISETP.NE.U32.AND UP0, UPT, UR8, URZ, UPT ;  /* 0x0000003f0800728c */ /* 0x000fc4000bf05070 */
[----:B------:R-:W-:Y:S02]  /*2300*/  ULOP3.LUT UR7, UR11, 0x10000, URZ, 0xfc, !UPT ;  /* 0x000100000b077892 */ /* 0x000fe4000f8efc3f */
[----:B------:R-:W-:Y:S02]  /*2310*/  ULOP3.LUT UR8, UR12, 0x10000, URZ, 0xfc, !UPT ;  /* 0x000100000c087892 */ /* 0x000fe4000f8efc3f */
[----:B------:R-:W-:Y:S02]  /*2320*/  ULEA UR7, UR18, UR7, 0xa ;  /* 0x0000000712077291 */ /* 0x000fe4000f8e503f */
[----:B------:R-:W-:Y:S01]  /*2330*/  ULEA UR8, UR18, UR8, 0xa ;  /* 0x0000000812087291 */ /* 0x000fe2000f8e503f */
[----:B------:R-:W-:Y:S01]  /*2340*/  UMOV UR13, 0x40000040 ;  /* 0x40000040000d7882 */ /* 0x000fe20000000000 */
[----:B------:R-:W-:Y:S01]  /*2350*/  UMOV UR15, 0x40000040 ;  /* 0x40000040000f7882 */ /* 0x000fe20000000000 */
[----:B------:R-:W-:Y:S02]  /*2360*/  UIADD3 UR6, UR6, 0x4, URZ ;  /* 0x0000000406067890 */ /* 0x000fe4000fffe03f */
[----:B------:R-:W-:-:S02]  /*2370*/  UMOV UR12, UR7 ;  /* 0x00000007000c7c82 */ /* 0x000fc40008000000 */
[----:B------:R-:W-:Y:S02]  /*2380*/  UMOV UR14, UR8 ;  /* 0x00000008000e7c82 */ /* 0x000fe40008000000 */
[----:B------:R-:W-:Y:S01]  /*2390*/  QGMMA.64x128x32.F32.E4M3.E4M3 R24, gdesc[UR12], R24, UP0 ;  /* 0x01e000000c1879f3 */ /* 0x000fe2000bf00818 */
[----:B------:R-:W-:Y:S02]  /*23a0*/  UIADD3 UR12, UR7, 0x2, URZ ;  /* 0x00000002070c7890 */ /* 0x000fe4000fffe03f */
[----:B------:R-:W-:Y:S01]  /*23b0*/  UIADD3 UR14, UR8, 0x2, URZ ;  /* 0x00000002080e7890 */ /* 0x000fe2000fffe03f */
[----:B------:R-:W-:Y:S01]  /*23c0*/  UMOV UR13, 0x40000040 ;  /* 0x40000040000d7882 */ /* 0x000fe20000000000 */
[----:B------:R-:W-:Y:S01]  /*23d0*/  UMOV UR15, 0x40000040 ;  /* 0x40000040000f7882 */ /* 0x000fe20000000000 */
[----:B------:R-:W-:-:S06]  /*23e0*/  UISETP.NE.AND UP0, UPT, UR6, UR19, UPT ;  /* 0x000000130600728c */ /* 0x000fcc000bf05270 */
        /* <DEDUP_REMOVED lines=8> */
[----:B------:R-:W-:Y:S01]  /*2470*/  UMOV UR13, 0x40000040 ;  /* 0x40000040000d7882 */ /* 0x000fe20000000000 */
[----:B------:R-:W-:Y:S01]  /*2480*/  UMOV UR15, 0x40000040 ;  /* 0x40000040000f7882 */ /* 0x000fe20000000000 */
[----:B------:R-:W-:-:S06]  /*2490*/  USEL UR7, URZ, 0x1, UP0 ;  /* 0x000000013f077887 */ /* 0x000fcc0008000000 */
[----:B------:R-:W-:Y:S01]  /*24a0*/  ISETP.NE.AND P0, PT, RZ, UR7, PT ;  /* 0x00000007ff007c0c */ /* 0x000fe2000bf05270 */
[----:B------:R-:W-:Y:S03]  /*24b0*/  QGMMA.64x128x32.F32.E4M3.E4M3 R24, gdesc[UR12], R24, gsb0 ;  /* 0x01e000000c1879f3 */ /* 0x000fe60008000818 */
[----:B------:R-:W-:-:S09]  /*24c0*/  WARPGROUP.DEPBAR.LE gsb0, 0x1 ;  /* 0x00008000000079c5 */ /* 0x000fd20000010100 */
[----:B------:R-:W-:Y:S05]  /*24d0*/  @!P0 BRA `(.L_x_28) ;  /* 0x0000000400088947 */ /* 0x000fea0003800000 */
[----:B------:R-:W-:Y:S02]  /*24e0*/  WARPGROUP.DEPBAR.LE gsb0, 0x0 ;  /* 0x00008000000079c5 */ /* 0x000fe40000010000 */
[----:B------:R-:W-:-:S01]  /*24f0*/  FADD R143, R24, R143 ;  /* 0x0000008f188f7221 */ /* 0x000fc20000000000 */
[----:B------:R-:W-:Y:S01]  /*2500*/  FADD R138, R25, R138 ;  /* 0x0000008a198a7221 */ /* 0x000fe20000000000 */
        /* <DEDUP_REMOVED lines=62> */
[----:B------:R-:W-:-:S06]  /*28f0*/  UMOV UR6, URZ ;  /* 0x0000003f00067c82 */ /* 0x000fcc0008000000 */
.L_x_28:
[----:B------:R-:W-:Y:S05]  /*2900*/  @!P1 BRA `(.L_x_29) ;  /* 0x0000000000049947 */ /* 0x000fea0003800000 */
[----:B------:R-:W-:Y:S01]  /*2910*/  BPT.TRAP 0x1 ;  /* 0x000000040000795c */ /* 0x000fe20000300000 */
.L_x_29:
[----:B------:R-:W-:-:S13]  /*2920*/  ISETP.NE.AND P0, PT, R6, RZ, PT ;  /* 0x000000ff0600720c */ /* 0x000fda0003f05270 */
[----:B01----:R-:W-:-:S05]  /*2930*/  @P0 LEA R140, R13, UR10, 0x3 ;  /* 0x0000000a0d8c0c11 */ /* 0x003fca000f8e18ff */
[----:B------:R-:W-:-:S05]  /*2940*/  @P0 VIADD R140, R140, 0x38 ;  /* 0x000000388c8c0836 */ /* 0x000fca0000000000 */
[----:B------:R-:W-:-:S04]  /*2950*/  @P0 PRMT R140, R5, 0x654, R140 ;  /* 0x00000654058c0816 */ /* 0x000fc8000000008c */
[----:B------:R0:W-:Y:S01]  /*2960*/  @P0 SYNCS.ARRIVE.TRANS64.RED.A1T0 RZ, [R140+URZ], RZ ;  /* 0x000000ff8cff09a7 */ /* 0x0001e2000810043f */
[----:B------:R-:W-:-:S13]  /*2970*/  ISETP.GT.U32.AND P0, PT, R4, 0x1, PT ;  /* 0x000000010400780c */ /* 0x000fda0003f04070 */
[----:B0-----:R-:W-:Y:S05]  /*2980*/  @P0 BRA `(.L_x_30) ;  /* 0x0000000000040947 */ /* 0x001fea0003800000 */
[----:B------:R-:W-:Y:S01]  /*2990*/  BPT.TRAP 0x1 ;  /* 0x000000040000795c */ /* 0x000fe20000300000 */
.L_x_30:
[----:B------:R-:W-:Y:S01]  /*29a0*/  UIADD3 UR18, UR18, 0x1, URZ ;  /* 0x0000000112127890 */ /* 0x000fe2000fffe03f */
[C---:B------:R-:W-:Y:S01]  /*29b0*/  ISETP.GT.AND P1, PT, R12.reuse, 0x1, PT ;  /* 0x000000010c00780c */ /* 0x040fe20003f24270 */
[----:B------:R-:W-:Y:S02]  /*29c0*/  VIADD R13, R13, 0x1 ;  /* 0x000000010d0d7836 */ /* 0x000fe40000000000 */
[----:B------:R-:W-:Y:S01]  /*29d0*/  UISETP.NE.AND UP0, UPT, UR18, 0x7, UPT ;  /* 0x000000071200788c */ /* 0x000fe2000bf05270 */
[----:B------:R-:W-:Y:S02]  /*29e0*/  VIADD R12, R12, 0xffffffff ;  /* 0xffffffff0c0c7836 */ /* 0x000fe40000000000 */
[C---:B------:R-:W-:Y:S01]  /*29f0*/  ISETP.NE.AND P0, PT, R13.reuse, 0x7, PT ;  /* 0x000000070d00780c */ /* 0x040fe20003f05270 */
[----:B------:R-:W-:Y:S02]  /*2a00*/  USEL UR8, URZ, 0x1, UP0 ;  /* 0x000000013f087887 */ /* 0x000fe40008000000 */
[----:B------:R-:W-:Y:S01]  /*2a10*/  USEL UR18, UR18, URZ, UP0 ;  /* 0x0000003f12127287 */ /* 0x000fe20008000000 */
[----:B------:R-:W-:-:S03]  /*2a20*/  SEL R13, R13, RZ, P0 ;  /* 0x000000ff0d0d7207 */ /* 0x000fc60000000000 */
[----:B------:R-:W-:Y:S01]  /*2a30*/  LOP3.LUT R144, R144, UR8, RZ, 0x3c, !PT ;  /* 0x0000000890907c12 */ /* 0x000fe2000f8e3cff */
[----:B------:R-:W-:Y:S01]  /*2a40*/  UMOV UR8, 0x1 ;  /* 0x0000000100087882 */ /* 0x000fe20000000000 */
[----:B------:R-:W-:Y:S06]  /*2a50*/  @P1 BRA `(.L_x_31) ;  /* 0xfffffff400d41947 */ /* 0x000fec000383ffff */
.L_x_23:
[----:B------:R-:W-:Y:S01]  /*2a60*/  UISETP.NE.AND UP0, UPT, UR6, URZ, UPT ;  /* 0x0000003f0600728c */ /* 0x000fe2000bf05270 */
[----:B01----:R-:W0:Y:S03]  /*2a70*/  LDC R12, c[0x0][0x28c] ;  /* 0x0000a300ff0c7b82 */ /* 0x003e260000000800 */
[----:B------:R-:W-:-:S06]  /*2a80*/  USEL UR6, URZ, 0x1, !UP0 ;  /* 0x000000013f067887 */ /* 0x000fcc000c000000 */
[----:B------:R-:W-:Y:S02]  /*2a90*/  ISETP.NE.AND P0, PT, RZ, UR6, PT ;  /* 0x00000006ff007c0c */ /* 0x000fe4000bf05270 */
[----:B0-----:R-:W-:-:S11]  /*2aa0*/  ISETP.GE.AND P1, PT, R12, 0x1, PT ;  /* 0x000000010c00780c */ /* 0x001fd60003f26270 */
[----:B------:R-:W-:Y:S05]  /*2ab0*/  @!P0 BRA `(.L_x_32) ;  /* 0x0000000400048947 */ /* 0x000fea0003800000 */
[----:B------:R-:W-:Y:S02]  /*2ac0*/  WARPGROUP.DEPBAR.LE gsb0, 0x0 ;  /* 0x00008000000079c5 */ /* 0x000fe40000010000 */
[----:B------:R-:W-:Y:S01]  /*2ad0*/  FADD R143, R24, R143 ;  /* 0x0000008f188f7221 */ /* 0x000fe20000000000 */
        /* <DEDUP_REMOVED lines=62> */
[----:B------:R-:W-:-:S07]  /*2ec0*/  FADD R16, R16, R87 ;  /* 0x0000005710107221 */ /* 0x000fce0000000000 */
.L_x_32:
[----:B------:R-:W-:Y:S02]  /*2ed0*/  WARPGROUP.DEPBAR.LE gsb0, 0x0 ;  /* 0x00008000000079c5 */ /* 0x000fe40000010000 */
[----:B------:R-:W-:Y:S05]  /*2ee0*/  @!P1 BRA `(.L_x_33) ;  /* 0x00000000005c9947 */ /* 0x000fea0003800000 */
[----:B------:R-:W-:-:S13]  /*2ef0*/  ISETP.NE.AND P0, PT, R142, 0x3, PT ;  /* 0x000000038e00780c */ /* 0x000fda0003f05270 */
[----:B------:R-:W-:Y:S05]  /*2f00*/  @!P0 BRA `(.L_x_34) ;  /* 0x0000000000048947 */ /* 0x000fea0003800000 */
[----:B------:R-:W-:Y:S01]  /*2f10*/  BPT.TRAP 0x1 ;  /* 0x000000040000795c */ /* 0x000fe20000300000 */
.L_x_34:
[----:B------:R-:W-:Y:S01]  /*2f20*/  ISETP.NE.AND P0, PT, R6, RZ, PT ;  /* 0x000000ff0600720c */ /* 0x000fe20003f05270 */
[----:B------:R-:W-:Y:S01]  /*2f30*/  BSSY B0, `(.L_x_35) ;  /* 0x0000010000007945 */ /* 0x000fe20003800000 */
[----:B------:R-:W-:-:S11]  /*2f40*/  ISETP.GT.U32.AND P1, PT, R4, 0x1, PT ;  /* 0x000000010400780c */ /* 0x000fd60003f24070 */
[----:B------:R-:W-:Y:S05]  /*2f50*/  @!P0 BRA `(.L_x_36) ;  /* 0x0000000000348947 */ /* 0x000fea0003800000 */
[----:B------:R-:W-:-:S04]  /*2f60*/  UISETP.LT.AND UP0, UPT, UR9, 0x1, UPT ;  /* 0x000000010900788c */ /* 0x000fc8000bf01270 */
[----:B------:R-:W-:-:S04]  /*2f70*/  USEL UR8, UR9, 0x1, UP0 ;  /* 0x0000000109087887 */ /* 0x000fc80008000000 */
[----:B------:R-:W-:-:S04]  /*2f80*/  UIADD3 UR8, UR5, UR9, -UR8 ;  /* 0x0000000905087290 */ /* 0x000fc8000fffe808 */
[----:B------:R-:W-:-:S04]  /*2f90*/  UIMAD.WIDE.U32 UR6, UR8, 0x24924925, URZ ;  /* 0x24924925080678a5 */ /* 0x000fc8000f8e003f */
[----:B------:R-:W-:-:S04]  /*2fa0*/  UIADD3 UR6, UR8, -UR7, URZ ;  /* 0x8000000708067290 */ /* 0x000fc8000fffe03f */
[----:B------:R-:W-:-:S04]  /*2fb0*/  ULEA.HI UR6, UR6, UR7, URZ, 0x1f ;  /* 0x0000000706067291 */ /* 0x000fc8000f8ff83f */
[----:B------:R-:W-:-:S04]  /*2fc0*/  USHF.R.U32.HI UR6, URZ, 0x2, UR6 ;  /* 0x000000023f067899 */ /* 0x000fc80008011606 */
[----:B------:R-:W-:-:S04]  /*2fd0*/  UIMAD UR6, UR6, -0x7, UR8 ;  /* 0xfffffff9060678a4 */ /* 0x000fc8000f8e0208 */
[----:B------:R-:W-:-:S04]  /*2fe0*/  ULEA UR6, UR6, UR10, 0x3 ;  /* 0x0000000a06067291 */ /* 0x000fc8000f8e183f */
[----:B------:R-:W-:-:S06]  /*2ff0*/  UIADD3 UR6, UR6, 0x38, URZ ;  /* 0x0000003806067890 */ /* 0x000fcc000fffe03f */
[----:B------:R-:W-:-:S05]  /*3000*/  IMAD.U32 R12, RZ, RZ, UR6 ;  /* 0x00000006ff0c7e24 */ /* 0x000fca000f8e00ff */
[----:B------:R-:W-:-:S04]  /*3010*/  PRMT R12, R5, 0x654, R12 ;  /* 0x00000654050c7816 */ /* 0x000fc8000000000c */
[----:B------:R0:W-:Y:S03]  /*3020*/  SYNCS.ARRIVE.TRANS64.RED.A1T0 RZ, [R12+URZ], RZ ;  /* 0x000000ff0cff79a7 */ /* 0x0001e6000810043f */
.L_x_36:
[----:B------:R-:W-:Y:S05]  /*3030*/  BSYNC B0 ;  /* 0x0000000000007941 */ /* 0x000fea0003800000 */
.L_x_35:
[----:B------:R-:W-:Y:S05]  /*3040*/  @P1 BRA `(.L_x_33) ;  /* 0x0000000000041947 */ /* 0x000fea0003800000 */
[----:B------:R-:W-:Y:S01]  /*3050*/  BPT.TRAP 0x1 ;  /* 0x000000040000795c */ /* 0x000fe20000300000 */
.L_x_33:
[----:B------:R-:W1:Y:S01]  /*3060*/  LDC R26, c[0x0][0x288] ;  /* 0x0000a200ff1a7b82 */ /* 0x000e620000000800 */
[--C-:B0-----:R-:W-:Y:S01]  /*3070*/  SHF.R.U32.HI R12, RZ, 0x2, R0.reuse ;  /* 0x00000002ff0c7819 */ /* 0x101fe20000011600 */
[----:B------:R-:W-:Y:S01]  /*3080*/  UIADD3 UR8, UR9, UR5, URZ ;  /* 0x0000000509087290 */ /* 0x000fe2000fffe03f */
[----:B------:R-:W-:Y:S01]  /*3090*/  SHF.R.U32.HI R25, RZ, 0x7, R0 ;  /* 0x00000007ff197819 */ /* 0x000fe20000011600 */
[----:B------:R-:W-:Y:S01]  /*30a0*/  IMAD.SHL.U32 R29, R11, 0x80, RZ ;  /* 0x000000800b1d7824 */ /* 0x000fe200078e00ff */
[----:B------:R-:W-:Y:S01]  /*30b0*/  LOP3.LUT R13, R12, 0x7, RZ, 0xc0, !PT ;  /* 0x000000070c0d7812 */ /* 0x000fe200078ec0ff */
[----:B------:R-:W-:Y:S01]  /*30c0*/  UISETP.GT.U32.AND UP0, UPT, UR8, 0x6, UPT ;  /* 0x000000060800788c */ /* 0x000fe2000bf04070 */
[----:B------:R-:W-:Y:S01]  /*30d0*/  LOP3.LUT R24, R0, 0x60, RZ, 0xc0, !PT ;  /* 0x0000006000187812 */ /* 0x000fe200078ec0ff */
[----:B------:R-:W-:Y:S01]  /*30e0*/  UIMAD.WIDE.U32 UR6, UR8, 0x24924925, URZ ;  /* 0x24924925080678a5 */ /* 0x000fe2000f8e003f */
[----:B------:R-:W-:Y:S01]  /*30f0*/  LOP3.LUT R12, R25, 0x1, RZ, 0xc0, !PT ;  /* 0x00000001190c7812 */ /* 0x000fe200078ec0ff */
[----:B------:R-:W-:Y:S01]  /*3100*/  IMAD.SHL.U32 R31, R10, 0x80, RZ ;  /* 0x000000800a1f7824 */ /* 0x000fe200078e00ff */
[----:B------:R-:W-:Y:S01]  /*3110*/  SHF.R.U32.HI R28, RZ, 0x1, R24 ;  /* 0x00000001ff1c7819 */ /* 0x000fe20000011618 */
[----:B------:R-:W-:Y:S01]  /*3120*/  ULDC UR12, c[0x0][0x284] ;  /* 0x0000a100000c7ab9 */ /* 0x000fe20000000800 */
[----:B------:R-:W-:Y:S01]  /*3130*/  UISETP.LT.U32.AND UP0, UPT, UR9, 0x7, UP0 ;  /* 0x000000070900788c */ /* 0x000fe20008701070 */
[----:B------:R-:W-:Y:S01]  /*3140*/  IMAD.SHL.U32 R24, R12, 0x40, RZ ;  /* 0x000000400c187824 */ /* 0x000fe200078e00ff */
[----:B------:R-:W-:Y:S01]  /*3150*/  IADD3 R25, RZ, -R28, -R13 ;  /* 0x8000001cff197210 */ /* 0x000fe20007ffe80d */
[----:B------:R-:W-:Y:S01]  /*3160*/  UIADD3 UR5, UR8, -UR7, URZ ;  /* 0x8000000708057290 */ /* 0x000fe2000fffe03f */
[----:B------:R-:W-:Y:S01]  /*3170*/  SHF.R.S32.HI R34, RZ, 0x1f, R7 ;  /* 0x0000001fff227819 */ /* 0x000fe20000011407 */
[----:B------:R-:W-:Y:S01]  /*3180*/  UISETP.GE.U32.AND UP1, UPT, UR9, 0x7, UPT ;  /* 0x000000070900788c */ /* 0x000fe2000bf26070 */
[----:B------:R-:W-:Y:S01]  /*3190*/  LOP3.LUT R13, R24, 0x40, R13, 0xe2, !PT ;  /* 0x00000040180d7812 */ /* 0x000fe200078ee20d */
[----:B------:R-:W-:Y:S01]  /*31a0*/  IMAD.SHL.U32 R24, R0, 0x2, RZ ;  /* 0x0000000200187824 */ /* 0x000fe200078e00ff */
[----:B------:R-:W-:Y:S01]  /*31b0*/  USEL UR6, URZ, 0x1, !UP0 ;  /* 0x000000013f067887 */ /* 0x000fe2000c000000 */
[----:B------:R-:W-:Y:S01]  /*31c0*/  IMAD R30, R12, -0x40, R25 ;  /* 0xffffffc00c1e7824 */ /* 0x000fe200078e0219 */
[----:B------:R-:W-:Y:S01]  /*31d0*/  LOP3.LUT R12, R0, 0x3, RZ, 0xc0, !PT ;  /* 0x00000003000c7812 */ /* 0x000fe200078ec0ff */
[----:B------:R-:W-:Y:S01]  /*31e0*/  ULEA.HI UR5, UR5, UR7, URZ, 0x1f ;  /* 0x0000000705057291 */ /* 0x000fe2000f8ff83f */
[C---:B-1----:R-:W-:Y:S01]  /*31f0*/  ISETP.GE.AND P0, PT, R29.reuse, R26, PT ;  /* 0x0000001a1d00720c */ /* 0x042fe20003f06270 */
[----:B------:R-:W-:Y:S01]  /*3200*/  ULDC.64 UR10, c[0x0][0x5d0] ;  /* 0x00017400000a7ab9 */ /* 0x000fe20000000a00 */
[----:B------:R-:W-:Y:S01]  /*3210*/  LOP3.LUT R24, R29, 0x6, R24, 0xf8, !PT ;  /* 0x000000061d187812 */ /* 0x000fe200078ef818 */
[----:B------:R-:W-:Y:S01]  /*3220*/  IMAD R32, R34, UR10, RZ ;  /* 0x0000000a22207c24 */ /* 0x000fe2000f8e02ff */
[C---:B------:R-:W-:Y:S01]  /*3230*/  ISETP.GE.OR P0, PT, R31.reuse, UR12, P0 ;  /* 0x0000000c1f007c0c */ /* 0x040fe20008706670 */
[----:B------:R-:W-:Y:S01]  /*3240*/  ULOP3.LUT UR4, UR4, UR6, URZ, 0x3c, !UPT ;  /* 0x0000000604047292 */ /* 0x000fe2000f8e3c3f */
[----:B------:R-:W-:Y:S01]  /*3250*/  SHF.R.S32.HI R25, RZ, 0x1f, R24 ;  /* 0x0000001fff197819 */ /* 0x000fe20000011418 */
[----:B------:R-:W-:Y:S01]  /*3260*/  USHF.R.U32.HI UR5, URZ, 0x2, UR5 ;  /* 0x000000023f057899 */ /* 0x000fe20008011605 */
[----:B------:R-:W-:Y:S01]  /*3270*/  IMAD R12, R12, -0x2, R26 ;  /* 0xfffffffe0c0c7824 */ /* 0x000fe200078e021a */
[----:B------:R-:W-:Y:S01]  /*3280*/  IADD3 R36, -R31, UR12, R30 ;  /* 0x0000000c1f247c10 */ /* 0x000fe2000fffe11e */
[----:B------:R-:W-:Y:S01]  /*3290*/  IMAD.WIDE R26, R10, 0x80, RZ ;  /* 0x000000800a1a7825 */ /* 0x000fe200078e02ff */
[----:B------:R-:W-:-:S02]  /*32a0*/  @UP1 ULOP3.LUT UR4, UR4, 0x1, UR5, 0x78, !UPT ;  /* 0x0000000104041892 */ /* 0x000fc4000f8e7805 */
[----:B------:R-:W-:Y:S01]  /*32b0*/  UIMAD UR5, UR5, -0x7, UR8 ;  /* 0xfffffff9050578a4 */ /* 0x000fe2000f8e0208 */
[C---:B------:R-:W-:Y:S01]  /*32c0*/  IMAD R33, R7.reuse, UR11, R32 ;  /* 0x0000000b07217c24 */ /* 0x040fe2000f8e0220 */
[----:B------:R-:W-:Y:S01]  /*32d0*/  LOP3.LUT R35, R26, R13, R28, 0xfe, !PT ;  /* 0x0000000d1a237212 */ /* 0x000fe200078efe1c */
[----:B------:R-:W-:-:S04]  /*32e0*/  IMAD.WIDE.U32 R10, R7, UR10, R24 ;  /* 0x0000000a070a7c25 */ /* 0x000fc8000f8e0018 */
[----:B------:R-:W-:Y:S02]  /*32f0*/  IMAD.IADD R11, R11, 0x1, R33 ;  /* 0x000000010b0b7824 */ /* 0x000fe400078e0221 */
[----:B------:R-:W-:Y:S02]  /*3300*/  IMAD.IADD R29, R12, 0x1, -R29 ;  /* 0x000000010c1d7824 */ /* 0x000fe400078e0a1d */
[----:B------:R-:W-:Y:S01]  /*3310*/  IMAD.MOV.U32 R28, RZ, RZ, -0x1 ;  /* 0xffffffffff1c7424 */ /* 0x000fe200078e00ff */
[----:B------:R-:W-:Y:S06]  /*3320*/  @P0 BRA `(.L_x_37) ;  /* 0x0000004400a40947 */ /* 0x000fec0003800000 */
[----:B------:R-:W0:Y:S01]  /*3330*/  LDC.64 R32, c[0x0][0x5c8] ;  /* 0x00017200ff207b82 */ /* 0x000e220000000a00 */
[----:B------:R-:W-:Y:S01]  /*3340*/  ULDC.64 UR6, c[0x0][0x5c0] ;  /* 0x0001700000067ab9 */ /* 0x000fe20000000a00 */
[----:B------:R-:W-:Y:S01]  /*3350*/  BSSY B0, `(.L_x_37) ;  /* 0x0000466000007945 */ /* 0x000fe20003800000 */
[-C--:B0-----:R-:W-:Y:S02]  /*3360*/  IMAD R12, R27, R32.reuse, RZ ;  /* 0x000000201b0c7224 */ /* 0x081fe400078e02ff */
[----:B------:R-:W-:-:S04]  /*3370*/  IMAD.WIDE.U32 R10, R35, R32, R10 ;  /* 0x00000020230a7225 */ /* 0x000fc800078e000a */
[----:B------:R-:W-:Y:S01]  /*3380*/  IMAD R31, R35, R33, R12 ;  /* 0x00000021231f7224 */ /* 0x000fe200078e020c */
[----:B------:R-:W-:Y:S02]  /*3390*/  LEA R13, P0, R32, R10, 0x3 ;  /* 0x0000000a200d7211 */ /* 0x000fe400078018ff */
[----:B------:R-:W-:Y:S01]  /*33a0*/  IADD3 R12, P1, R10, UR6, RZ ;  /* 0x000000060a0c7c10 */ /* 0x000fe2000ff3e0ff */
[----:B------:R-:W-:Y:S01]  /*33b0*/  IMAD.IADD R31, R11, 0x1, R31 ;  /* 0x000000010b1f7824 */ /* 0x000fe200078e021f */
[----:B------:R-:W-:-:S04]  /*33c0*/  IADD3 R10, P3, R13, UR6, RZ ;  /* 0x000000060d0a7c10 */ /* 0x000fc8000ff7e0ff */
[----:B------:R-:W-:Y:S02]  /*33d0*/  LEA.HI.X R11, R32, R31, R33, 0x3, P0 ;  /* 0x0000001f200b7211 */ /* 0x000fe400000f1c21 */
[----:B---3-5:R-:W-:Y:S02]  /*33e0*/  FSETP.NEU.AND P0, PT, R9, RZ, PT ;  /* 0x000000ff0900720b */ /* 0x028fe40003f0d000 */
[----:B------:R-:W-:Y:S02]  /*33f0*/  IADD3.X R13, R31, UR7, RZ, P1, !PT ;  /* 0x000000071f0d7c10 */ /* 0x000fe40008ffe4ff */
[----:B------:R-:W-:-:S09]  /*3400*/  IADD3.X R11, R11, UR7, RZ, P3, !PT ;  /* 0x000000070b0b7c10 */ /* 0x000fd20009ffe4ff */
[----:B------:R-:W-:Y:S05]  /*3410*/  @!P0 BRA `(.L_x_38) ;  /* 0x00000034005c8947 */ /* 0x000fea0003800000 */
[----:B------:R-:W-:Y:S01]  /*3420*/  ULDC.64 UR6, c[0x0][0x5b8] ;  /* 0x00016e0000067ab9 */ /* 0x000fe20000000a00 */
[----:B------:R-:W-:Y:S01]  /*3430*/  ISETP.GE.AND P0, PT, R36, 0x1, PT ;  /* 0x000000012400780c */ /* 0x000fe20003f06270 */
[----:B------:R-:W-:Y:S01]  /*3440*/  IMAD R32, R34, UR6, RZ ;  /* 0x0000000622207c24 */ /* 0x000fe2000f8e02ff */
[----:B------:R-:W-:Y:S01]  /*3450*/  ULDC.64 UR10, c[0x0][0x5a8] ;  /* 0x00016a00000a7ab9 */ /* 0x000fe20000000a00 */
[----:B------:R-:W-:Y:S01]  /*3460*/  IMAD.WIDE.U32 R30, R7, UR6, R24 ;  /* 0x00000006071e7c25 */ /* 0x000fe2000f8e0018 */
[----:B------:R-:W-:Y:S01]  /*3470*/  ISETP.LT.OR P4, PT, R29, 0x1, !P0 ;  /* 0x000000011d00780c */ /* 0x000fe20004781670 */
[----:B------:R-:W-:Y:S02]  /*3480*/  BSSY B1, `(.L_x_39) ;  /* 0x000000c000017945 */ /* 0x000fe40003800000 */
[----:B------:R-:W-:Y:S01]  /*3490*/  IMAD R7, R7, UR7, R32 ;  /* 0x0000000707077c24 */ /* 0x000fe2000f8e0220 */
[----:B------:R-:W-:-:S03]  /*34a0*/  ULDC.64 UR6, c[0x0][0x5b0] ;  /* 0x00016c0000067ab9 */ /* 0x000fc60000000a00 */
[----:B------:R-:W-:Y:S02]  /*34b0*/  IMAD.IADD R31, R31, 0x1, R7 ;  /* 0x000000011f1f7824 */ /* 0x000fe400078e0207 */
[----:B------:R-:W-:Y:S02]  /*34c0*/  IMAD R7, R27, UR6, RZ ;  /* 0x000000061b077c24 */ /* 0x000fe4000f8e02ff */
[----:B------:R-:W-:-:S04]  /*34d0*/  IMAD.WIDE.U32 R24, R35, UR6, R30 ;  /* 0x0000000623187c25 */ /* 0x000fc8000f8e001e */
[----:B------:R-:W-:Y:S01]  /*34e0*/  IMAD R7, R35, UR7, R7 ;  /* 0x0000000723077c24 */ /* 0x000fe2000f8e0207 */
[----:B------:R-:W-:-:S04]  /*34f0*/  IADD3 R24, P1, R24, UR10, RZ ;  /* 0x0000000a18187c10 */ /* 0x000fc8000ff3e0ff */
[--C-:B------:R-:W-:Y:S02]  /*3500*/  IADD3.X R25, R25, UR11, R7.reuse, P1, !PT ;  /* 0x0000000b19197c10 */ /* 0x100fe40008ffe407 */
[----:B------:R-:W-:Y:S01]  /*3510*/  PRMT R7, RZ, 0x7610, R7 ;  /* 0x00007610ff077816 */ /* 0x000fe20000000007 */
[----:B------:R-:W-:Y:S06]  /*3520*/  @P4 BRA `(.L_x_40) ;  /* 0x0000000000044947 */ /* 0x000fec0003800000 */
[----:B------:R0:W5:Y:S02]  /*3530*/  LDG.E.U8 R7, desc[UR16][R24.64] ;  /* 0x0000001018077981 */ /* 0x000164000c1e1100 */
.L_x_40:
[----:B------:R-:W-:Y:S05]  /*3540*/  BSYNC B1 ;  /* 0x0000000000017941 */ /* 0x000fea0003800000 */
.L_x_39:
[----:B-----5:R-:W-:Y:S01]  /*3550*/  LOP3.LUT R7, R7, 0xff, RZ, 0xc0, !PT ;  /* 0x000000ff07077812 */ /* 0x020fe200078ec0ff */
[----:B------:R-:W-:Y:S01]  /*3560*/  BSSY B1, `(.L_x_41) ;  /* 0x000000b000017945 */ /* 0x000fe20003800000 */
[----:B------:R-:W-:Y:S02]  /*3570*/  ISETP.LT.OR P3, PT, R29, 0x2, !P0 ;  /* 0x000000021d00780c */ /* 0x000fe40004761670 */
[----:B------:R-:W-:-:S05]  /*3580*/  F2FP.F16.E4M3.UNPACK_B R7, R7 ;  /* 0x00000007ff07723e */ /* 0x000fca00020006ff */
[----:B------:R-:W-:Y:S01]  /*3590*/  HADD2.F32 R32, -RZ, R7.H0_H0 ;  /* 0x20000007ff207230 */ /* 0x000fe20000004100 */
[----:B------:R-:W-:-:S04]  /*35a0*/  PRMT R7, RZ, 0x7610, R7 ;  /* 0x00007610ff077816 */ /* 0x000fc80000000007 */
[----:B------:R-:W-:-:S04]  /*35b0*/  FMUL R32, R32, R9 ;  /* 0x0000000920207220 */ /* 0x000fc80000400000 */
[----:B--2---:R-:W-:-:S05]  /*35c0*/  FFMA R32, R143, R8, R32 ;  /* 0x000000088f207223 */ /* 0x004fca0000000020 */
[----:B------:R-:W-:-:S05]  /*35d0*/  F2FP.SATFINITE.E4M3.F32.PACK_AB_MERGE_C R33, RZ, R32, RZ ;  /* 0x00000020ff21723e */ /* 0x000fca00048070ff */
[----:B------:R1:W-:Y:S01]  /*35e0*/  @!P4 STG.E.U8 desc[UR16][R12.64], R33 ;  /* 0x000000210c00c986 */ /* 0x0003e2000c101110 */
[----:B------:R-:W-:Y:S05]  /*35f0*/  @P3 BRA `(.L_x_42) ;  /* 0x0000000000043947 */ /* 0x000fea0003800000 */
[----:B------:R2:W5:Y:S02]  /*3600*/  LDG.E.U8 R7, desc[UR16][R24.64+0x1] ;  /* 0x0000011018077981 */ /* 0x000564000c1e1100 */
.L_x_42:
[----:B------:R-:W-:Y:S05]  /*3610*/  BSYNC B1 ;  /* 0x0000000000017941 */ /* 0x000fea0003800000 */
.L_x_41:
[----:B-----5:R-:W-:Y:S01]  /*3620*/  LOP3.LUT R7, R7, 0xff, RZ, 0xc0, !PT ;  /* 0x000000ff07077812 */ /* 0x020fe200078ec0ff */
[----:B------:R-:W-:Y:S01]  /*3630*/  BSSY B1, `(.L_x_43) ;  /* 0x0000013000017945 */ /* 0x000fe20003800000 */
[----:B-1----:R-:W-:Y:S02]  /*3640*/  IADD3 R33, P1, R35, 0x8, RZ ;  /* 0x0000000823217810 */ /* 0x002fe40007f3e0ff */
[----:B------:R-:W-:-:S03]  /*3650*/  F2FP.F16.E4M3.UNPACK_B R7, R7 ;  /* 0x00000007ff07723e */ /* 0x000fc600020006ff */
[----:B------:R-:W-:Y:S01]  /*3660*/  IMAD.X R27, RZ, RZ, R27, P1 ;  /* 0x000000ffff1b7224 */ /* 0x000fe200008e061b */
[----:B------:R-:W-:Y:S01]  /*3670*/  ISETP.GE.AND P1, PT, R36, 0x9, PT ;  /* 0x000000092400780c */ /* 0x000fe20003f26270 */
[----:B------:R-:W-:Y:S02]  /*3680*/  HADD2.F32 R26, -RZ, R7.H0_H0 ;  /* 0x20000007ff1a7230 */ /* 0x000fe40000004100 */
[----:B------:R-:W-:Y:S01]  /*3690*/  IMAD.WIDE.U32 R30, R33, UR6, R30 ;  /* 0x00000006211e7c25 */ /* 0x000fe2000f8e001e */
[----:B------:R-:W-:-:S03]  /*36a0*/  ISETP.LT.OR P5, PT, R29, 0x1, !P1 ;  /* 0x000000011d00780c */ /* 0x000fc60004fa1670 */
[----:B------:R-:W-:Y:S01]  /*36b0*/  FMUL R7, R26, R9 ;  /* 0x000000091a077220 */ /* 0x000fe20000400000 */
[----:B------:R-:W-:-:S03]  /*36c0*/  IMAD R26, R27, UR6, RZ ;  /* 0x000000061b1a7c24 */ /* 0x000fc6000f8e02ff */
[----:B------:R-:W-:Y:S01]  /*36d0*/  FFMA R7, R138, R8, R7 ;  /* 0x000000088a077223 */ /* 0x000fe20000000007 */
[----:B------:R-:W-:Y:S01]  /*36e0*/  IMAD R33, R33, UR7, R26 ;  /* 0x0000000721217c24 */ /* 0x000fe2000f8e021a */
[----:B------:R-:W-:-:S03]  /*36f0*/  IADD3 R26, P4, R30, UR10, RZ ;  /* 0x0000000a1e1a7c10 */ /* 0x000fc6000ff9e0ff */
[----:B------:R-:W-:Y:S02]  /*3700*/  F2FP.SATFINITE.E4M3.F32.PACK_AB_MERGE_C R35, RZ, R7, RZ ;  /* 0x00000007ff23723e */ /* 0x000fe400048070ff */
[----:B------:R-:W-:Y:S02]  /*3710*/  IADD3.X R27, R31, UR11, R33, P4, !PT ;  /* 0x0000000b1f1b7c10 */ /* 0x000fe4000a7fe421 */
[----:B------:R-:W-:Y:S01]  /*3720*/  PRMT R7, RZ, 0x7610, R7 ;  /* 0x00007610ff077816 */ /* 0x000fe20000000007 */
[----:B------:R1:W-:Y:S01]  /*3730*/  @!P3 STG.E.U8 desc[UR16][R12.64+0x1], R35 ;  /* 0x000001230c00b986 */ /* 0x0003e2000c101110 */
[----:B------:R-:W-:Y:S05]  /*3740*/  @P5 BRA `(.L_x_44) ;  /* 0x0000000000045947 */ /* 0x000fea0003800000 */
[----:B------:R3:W5:Y:S02]  /*3750*/  LDG.E.U8 R7, desc[UR16][R26.64] ;  /* 0x000000101a077981 */ /* 0x000764000c1e1100 */
.L_x_44:
[----:B------:R-:W-:Y:S05]  /*3760*/  BSYNC B1 ;  /* 0x0000000000017941 */ /* 0x000fea0003800000 */
.L_x_43:
[----:B-----5:R-:W-:Y:S01]  /*3770*/  LOP3.LUT R7, R7, 0xff, RZ, 0xc0, !PT ;  /* 0x000000ff07077812 */ /* 0x020fe200078ec0ff */
[----:B------:R-:W-:Y:S01]  /*3780*/  BSSY B1, `(.L_x_45) ;  /* 0x000000b000017945 */ /* 0x000fe20003800000 */
[----:B------:R-:W-:Y:S02]  /*3790*/  ISETP.LT.OR P3, PT, R29, 0x2, !P1 ;  /* 0x000000021d00780c */ /* 0x000fe40004f61670 */
[----:B------:R-:W-:-:S05]  /*37a0*/  F2FP.F16.E4M3.UNPACK_B R7, R7 ;  /* 0x00000007ff07723e */ /* 0x000fca00020006ff */
[----:B------:R-:W-:Y:S01]  /*37b0*/  HADD2.F32 R30, -RZ, R7.H0_H0 ;  /* 0x20000007ff1e7230 */ /* 0x000fe20000004100 */
[----:B------:R-:W-:-:S04]  /*37c0*/  PRMT R7, RZ, 0x7610, R7 ;  /* 0x00007610ff077816 */ /* 0x000fc80000000007 */
[----:B------:R-:W-:-:S04]  /*37d0*/  FMUL R30, R30, R9 ;  /* 0x000000091e1e7220 */ /* 0x000fc80000400000 */
[----:B------:R-:W-:-:S05]  /*37e0*/  FFMA R30, R141, R8, R30 ;  /* 0x000000088d1e7223 */ /* 0x000fca000000001e */
[----:B------:R-:W-:-:S05]  /*37f0*/  F2FP.SATFINITE.E4M3.F32.PACK_AB_MERGE_C R31, RZ, R30, RZ ;  /* 0x0000001eff1f723e */ /* 0x000fca00048070ff */
[----:B------:R4:W-:Y:S01]  /*3800*/  @!P5 STG.E.U8 desc[UR16][R10.64], R31 ;  /* 0x0000001f0a00d986 */ /* 0x0009e2000c101110 */
[----:B------:R-:W-:Y:S05]  /*3810*/  @P3 BRA `(.L_x_46) ;  /* 0x0000000000043947 */ /* 0x000fea0003800000 */
[----:B------:R0:W5:Y:S02]  /*3820*/  LDG.E.U8 R7, desc[UR16][R26.64+0x1] ;  /* 0x000001101a077981 */ /* 0x000164000c1e1100 */
.L_x_46:
[----:B------:R-:W-:Y:S05]  /*3830*/  BSYNC B1 ;  /* 0x0000000000017941 */ /* 0x000fea0003800000 */
.L_x_45:
[----:B-----5:R-:W-:Y:S01]  /*3840*/  LOP3.LUT R7, R7, 0xff, RZ, 0xc0, !PT ;  /* 0x000000ff07077812 */ /* 0x020fe200078ec0ff */
[----:B------:R-:W-:Y:S01]  /*3850*/  BSSY B1, `(.L_x_47) ;  /* 0x000000b000017945 */ /* 0x000fe20003800000 */
[----:B------:R-:W-:Y:S02]  /*3860*/  ISETP.LT.OR P4, PT, R29, 0x9, !P0 ;  /* 0x000000091d00780c */ /* 0x000fe40004781670 */
[----:B------:R-:W-:-:S05]  /*3870*/  F2FP.F16.E4M3.UNPACK_B R7, R7 ;  /* 0x00000007ff07723e */ /* 0x000fca00020006ff */
[----:B------:R-:W-:-:S05]  /*3880*/  HADD2.F32 R30, -RZ, R7.H0_H0 ;  /* 0x20000007ff1e7230 */ /* 0x000fca0000004100 */
[----:B------:R-:W-:-:S04]  /*3890*/  FMUL R7, R30, R9 ;  /* 0x000000091e077220 */ /* 0x000fc80000400000 */
[----:B------:R-:W-:-:S05]  /*38a0*/  FFMA R7, R136, R8, R7 ;  /* 0x0000000888077223 */ /* 0x000fca0000000007 */
[----:B----4-:R-:W-:Y:S02]  /*38b0*/  F2FP.SATFINITE.E4M3.F32.PACK_AB_MERGE_C R31, RZ, R7, RZ ;  /* 0x00000007ff1f723e */ /* 0x010fe400048070ff */
[----:B------:R-:W-:-:S03]  /*38c0*/  PRMT R7, RZ, 0x7610, R7 ;  /* 0x00007610ff077816 */ /* 0x000fc60000000007 */
[----:B------:R4:W-:Y:S01]  /*38d0*/  @!P3 STG.E.U8 desc[UR16][R10.64+0x1], R31 ;  /* 0x0000011f0a00b986 */ /* 0x0009e2000c101110 */
[----:B------:R-:W-:Y:S05]  /*38e0*/  @P4 BRA `(.L_x_48) ;  /* 0x0000000000044947 */ /* 0x000fea0003800000 */
[----:B------:R0:W5:Y:S02]  /*38f0*/  LDG.E.U8 R7, desc[UR16][R24.64+0x8] ;  /* 0x0000081018077981 */ /* 0x000164000c1e1100 */
.L_x_48:
[----:B------:R-:W-:Y:S05]  /*3900*/  BSYNC B1 ;  /* 0x0000000000017941 */ /* 0x000fea0003800000 */
.L_x_47:
        /* <DEDUP_REMOVED lines=8> */
[----:B----4-:R-:W-:-:S05]  /*3990*/  F2FP.SATFINITE.E4M3.F32.PACK_AB_MERGE_C R31, RZ, R30, RZ ;  /* 0x0000001eff1f723e */ /* 0x010fca00048070ff */
[----:B------:R4:W-:Y:S01]  /*39a0*/  @!P4 STG.E.U8 desc[UR16][R12.64+0x8], R31 ;  /* 0x0000081f0c00c986 */ /* 0x0009e2000c101110 */
[----:B------:R-:W-:Y:S05]  /*39b0*/  @P3 BRA `(.L_x_50) ;  /* 0x0000000000043947 */ /* 0x000fea0003800000 */
[----:B------:R0:W5:Y:S02]  /*39c0*/  LDG.E.U8 R7, desc[UR16][R24.64+0x9] ;  /* 0x0000091018077981 */ /* 0x000164000c1e1100 */
.L_x_50:
[----:B------:R-:W-:Y:S05]  /*39d0*/  BSYNC B1 ;  /* 0x0000000000017941 */ /* 0x000fea0003800000 */
.L_x_49:
        /* <DEDUP_REMOVED lines=12> */
.L_x_52:
[----:B------:R-:W-:Y:S05]  /*3aa0*/  BSYNC B1 ;  /* 0x0000000000017941 */ /* 0x000fea0003800000 */
.L_x_51:
        /* <DEDUP_REMOVED lines=12> */
.L_x_54:
[----:B------:R-:W-:Y:S05]  /*3b70*/  BSYNC B1 ;  /* 0x0000000000017941 */ /* 0x000fea0003800000 */
.L_x_53:
        /* <DEDUP_REMOVED lines=12> */
.L_x_56:
[----:B------:R-:W-:Y:S05]  /*3c40*/  BSYNC B1 ;  /* 0x0000000000017941 */ /* 0x000fea0003800000 */
.L_x_55:
        /* <DEDUP_REMOVED lines=12> */
.L_x_58:
[----:B------:R-:W-:Y:S05]  /*3d10*/  BSYNC B1 ;  /* 0x0000000000017941 */ /* 0x000fea0003800000 */
.L_x_57:
        /* <DEDUP_REMOVED lines=12> */
.L_x_60:
[----:B------:R-:W-:Y:S05]  /*3de0*/  BSYNC B1 ;  /* 0x0000000000017941 */ /* 0x000fea0003800000 */
.L_x_59:
        /* <DEDUP_REMOVED lines=12> */
.L_x_62:
[----:B------:R-:W-:Y:S05]  /*3eb0*/  BSYNC B1 ;  /* 0x0000000000017941 */ /* 0x000fea0003800000 */
.L_x_61:
        /* <DEDUP_REMOVED lines=12> */
.L_x_64:
[----:B------:R-:W-:Y:S05]  /*3f80*/  BSYNC B1 ;  /* 0x0000000000017941 */ /* 0x000fea0003800000 */
.L_x_63:
        /* <DEDUP_REMOVED lines=12> */
.L_x_66:
[----:B------:R-:W-:Y:S05]  /*4050*/  BSYNC B1 ;  /* 0x0000000000017941 */ /* 0x000fea0003800000 */
.L_x_65:
        /* <DEDUP_REMOVED lines=12> */
.L_x_68:
[----:B------:R-:W-:Y:S05]  /*4120*/  BSYNC B1 ;  /* 0x0000000000017941 */ /* 0x000fea0003800000 */
.L_x_67:
        /* <DEDUP_REMOVED lines=12> */
.L_x_70:
[----:B------:R-:W-:Y:S05]  /*41f0*/  BSYNC B1 ;  /* 0x0000000000017941 */ /* 0x000fea0003800000 */
.L_x_69:
        /* <DEDUP_REMOVED lines=12> */
.L_x_72:
[----:B------:R-:W-:Y:S05]  /*42c0*/  BSYNC B1 ;  /* 0x0000000000017941 */ /* 0x000fea0003800000 */
.L_x_71:
        /* <DEDUP_REMOVED lines=12> */
.L_x_74:
[----:B------:R-:W-:Y:S05]  /*4390*/  BSYNC B1 ;  /* 0x0000000000017941 */ /* 0x000fea0003800000 */
.L_x_73:
        /* <DEDUP_REMOVED lines=12> */
.L_x_76:
[----:B------:R-:W-:Y:S05]  /*4460*/  BSYNC B1 ;  /* 0x0000000000017941 */ /* 0x000fea0003800000 */
.L_x_75:
        /* <DEDUP_REMOVED lines=12> */
.L_x_78:
[----:B------:R-:W-:Y:S05]  /*4530*/  BSYNC B1 ;  /* 0x0000000000017941 */ /* 0x000fea0003800000 */
.L_x_77:
        /* <DEDUP_REMOVED lines=12> */
.L_x_80:
[----:B------:R-:W-:Y:S05]  /*4600*/  BSYNC B1 ;  /* 0x0000000000017941 */ /* 0x000fea0003800000 */
.L_x_79:
        /* <DEDUP_REMOVED lines=12> */
.L_x_82:
[----:B------:R-:W-:Y:S05]  /*46d0*/  BSYNC B1 ;  /* 0x0000000000017941 */ /* 0x000fea0003800000 */
.L_x_81:
        /* <DEDUP_REMOVED lines=12> */
.L_x_84:
[----:B------:R-:W-:Y:S05]  /*47a0*/  BSYNC B1 ;  /* 0x0000000000017941 */ /* 0x000fea0003800000 */
.L_x_83:
        /* <DEDUP_REMOVED lines=12> */
.L_x_86:
[----:B------:R-:W-:Y:S05]  /*4870*/  BSYNC B1 ;  /* 0x0000000000017941 */ /* 0x000fea0003800000 */
.L_x_85:
        /* <DEDUP_REMOVED lines=12> */
.L_x_88:
[----:B------:R-:W-:Y:S05]  /*4940*/  BSYNC B1 ;  /* 0x0000000000017941 */ /* 0x000fea0003800000 */
.L_x_87:
        /* <DEDUP_REMOVED lines=12> */
.L_x_90:
[----:B------:R-:W-:Y:S05]  /*4a10*/  BSYNC B1 ;  /* 0x0000000000017941 */ /* 0x000fea0003800000 */
.L_x_89:
        /* <DEDUP_REMOVED lines=12> */
.L_x_92:
[----:B------:R-:W-:Y:S05]  /*4ae0*/  BSYNC B1 ;  /* 0x0000000000017941 */ /* 0x000fea0003800000 */
.L_x_91:
        /* <DEDUP_REMOVED lines=12> */
.L_x_94:
[----:B------:R-:W-:Y:S05]  /*4bb0*/  BSYNC B1 ;  /* 0x0000000000017941 */ /* 0x000fea0003800000 */
.L_x_93:
        /* <DEDUP_REMOVED lines=12> */
.L_x_96:
[----:B------:R-:W-:Y:S05]  /*4c80*/  BSYNC B1 ;  /* 0x0000000000017941 */ /* 0x000fea0003800000 */
.L_x_95:
        /* <DEDUP_REMOVED lines=12> */
.L_x_98:
[----:B------:R-:W-:Y:S05]  /*4d50*/  BSYNC B1 ;  /* 0x0000000000017941 */ /* 0x000fea0003800000 */
.L_x_97:
        /* <DEDUP_REMOVED lines=12> */
.L_x_100:
[----:B------:R-:W-:Y:S05]  /*4e20*/  BSYNC B1 ;  /* 0x0000000000017941 */ /* 0x000fea0003800000 */
.L_x_99:
        /* <DEDUP_REMOVED lines=12> */
.L_x_102:
[----:B------:R-:W-:Y:S05]  /*4ef0*/  BSYNC B1 ;  /* 0x0000000000017941 */ /* 0x000fea0003800000 */
.L_x_101:
        /* <DEDUP_REMOVED lines=12> */
.L_x_104:
[----:B------:R-:W-:Y:S05]  /*4fc0*/  BSYNC B1 ;  /* 0x0000000000017941 */ /* 0x000fea0003800000 */
.L_x_103:
        /* <DEDUP_REMOVED lines=12> */
.L_x_106:
[----:B------:R-:W-:Y:S05]  /*5090*/  BSYNC B1 ;  /* 0x0000000000017941 */ /* 0x000fea0003800000 */
.L_x_105:
        /* <DEDUP_REMOVED lines=12> */
.L_x_108:
[----:B------:R-:W-:Y:S05]  /*5160*/  BSYNC B1 ;  /* 0x0000000000017941 */ /* 0x000fea0003800000 */
.L_x_107:
        /* <DEDUP_REMOVED lines=12> */
.L_x_110:
[----:B------:R-:W-:Y:S05]  /*5230*/  BSYNC B1 ;  /* 0x0000000000017941 */ /* 0x000fea0003800000 */
.L_x_109:
        /* <DEDUP_REMOVED lines=12> */
.L_x_112:
[----:B------:R-:W-:Y:S05]  /*5300*/  BSYNC B1 ;  /* 0x0000000000017941 */ /* 0x000fea0003800000 */
.L_x_111:
        /* <DEDUP_REMOVED lines=12> */
.L_x_114:
[----:B------:R-:W-:Y:S05]  /*53d0*/  BSYNC B1 ;  /* 0x0000000000017941 */ /* 0x000fea0003800000 */
.L_x_113:
        /* <DEDUP_REMOVED lines=12> */
.L_x_116:
[----:B------:R-:W-:Y:S05]  /*54a0*/  BSYNC B1 ;  /* 0x0000000000017941 */ /* 0x000fea0003800000 */
.L_x_115:
        /* <DEDUP_REMOVED lines=12> */
.L_x_118:
[----:B------:R-:W-:Y:S05]  /*5570*/  BSYNC B1 ;  /* 0x0000000000017941 */ /* 0x000fea0003800000 */
.L_x_117:
        /* <DEDUP_REMOVED lines=12> */
.L_x_120:
[----:B------:R-:W-:Y:S05]  /*5640*/  BSYNC B1 ;  /* 0x0000000000017941 */ /* 0x000fea0003800000 */
.L_x_119:
        /* <DEDUP_REMOVED lines=12> */
.L_x_122:
[----:B------:R-:W-:Y:S05]  /*5710*/  BSYNC B1 ;  /* 0x0000000000017941 */ /* 0x000fea0003800000 */
.L_x_121:
        /* <DEDUP_REMOVED lines=12> */
.L_x_124:
[----:B------:R-:W-:Y:S05]  /*57e0*/  BSYNC B1 ;  /* 0x0000000000017941 */ /* 0x000fea0003800000 */
.L_x_123:
        /* <DEDUP_REMOVED lines=12> */
.L_x_126:
[----:B------:R-:W-:Y:S05]  /*58b0*/  BSYNC B1 ;  /* 0x0000000000017941 */ /* 0x000fea0003800000 */
.L_x_125:
        /* <DEDUP_REMOVED lines=12> */
.L_x_128:
[----:B------:R-:W-:Y:S05]  /*5980*/  BSYNC B1 ;  /* 0x0000000000017941 */ /* 0x000fea0003800000 */
.L_x_127:
        /* <DEDUP_REMOVED lines=12> */
.L_x_130:
[----:B------:R-:W-:Y:S05]  /*5a50*/  BSYNC B1 ;  /* 0x0000000000017941 */ /* 0x000fea0003800000 */
.L_x_129:
        /* <DEDUP_REMOVED lines=12> */
.L_x_132:
[----:B------:R-:W-:Y:S05]  /*5b20*/  BSYNC B1 ;  /* 0x0000000000017941 */ /* 0x000fea0003800000 */
.L_x_131:
        /* <DEDUP_REMOVED lines=12> */
.L_x_134:
[----:B------:R-:W-:Y:S05]  /*5bf0*/  BSYNC B1 ;  /* 0x0000000000017941 */ /* 0x000fea0003800000 */
.L_x_133:
        /* <DEDUP_REMOVED lines=12> */
.L_x_136:
[----:B------:R-:W-:Y:S05]  /*5cc0*/  BSYNC B1 ;  /* 0x0000000000017941 */ /* 0x000fea0003800000 */
.L_x_135:
        /* <DEDUP_REMOVED lines=12> */
.L_x_138:
[----:B------:R-:W-:Y:S05]  /*5d90*/  BSYNC B1 ;  /* 0x0000000000017941 */ /* 0x000fea0003800000 */
.L_x_137:
        /* <DEDUP_REMOVED lines=12> */
.L_x_140:
[----:B------:R-:W-:Y:S05]  /*5e60*/  BSYNC B1 ;  /* 0x0000000000017941 */ /* 0x000fea0003800000 */
.L_x_139:
        /* <DEDUP_REMOVED lines=12> */
.L_x_142:
[----:B------:R-:W-:Y:S05]  /*5f30*/  BSYNC B1 ;  /* 0x0000000000017941 */ /* 0x000fea0003800000 */
.L_x_141:
        /* <DEDUP_REMOVED lines=12> */
.L_x_144:
[----:B------:R-:W-:Y:S05]  /*6000*/  BSYNC B1 ;  /* 0x0000000000017941 */ /* 0x000fea0003800000 */
.L_x_143:
        /* <DEDUP_REMOVED lines=12> */
.L_x_146:
[----:B------:R-:W-:Y:S05]  /*60d0*/  BSYNC B1 ;  /* 0x0000000000017941 */ /* 0x000fea0003800000 */
.L_x_145:
        /* <DEDUP_REMOVED lines=12> */
.L_x_148:
[----:B------:R-:W-:Y:S05]  /*61a0*/  BSYNC B1 ;  /* 0x0000000000017941 */ /* 0x000fea0003800000 */
.L_x_147:
        /* <DEDUP_REMOVED lines=12> */
.L_x_150:
[----:B------:R-:W-:Y:S05]  /*6270*/  BSYNC B1 ;  /* 0x0000000000017941 */ /* 0x000fea0003800000 */
.L_x_149:
        /* <DEDUP_REMOVED lines=12> */
.L_x_152:
[----:B------:R-:W-:Y:S05]  /*6340*/  BSYNC B1 ;  /* 0x0000000000017941 */ /* 0x000fea0003800000 */
.L_x_151:
        /* <DEDUP_REMOVED lines=12> */
.L_x_154:
[----:B------:R-:W-:Y:S05]  /*6410*/  BSYNC B1 ;  /* 0x0000000000017941 */ /* 0x000fea0003800000 */
.L_x_153:
        /* <DEDUP_REMOVED lines=12> */
.L_x_156:
[----:B------:R-:W-:Y:S05]  /*64e0*/  BSYNC B1 ;  /* 0x0000000000017941 */ /* 0x000fea0003800000 */
.L_x_155:
        /* <DEDUP_REMOVED lines=8> */
[----:B0-----:R-:W-:-:S05]  /*6570*/  F2FP.SATFINITE.E4M3.F32.PACK_AB_MERGE_C R19, RZ, R20, RZ ;  /* 0x00000014ff13723e */ /* 0x001fca00048070ff */
[----:B------:R0:W-:Y:S01]  /*6580*/  @!P4 STG.E.U8 desc[UR16][R10.64+0x70], R19 ;  /* 0x000070130a00c986 */ /* 0x0001e2000c101110 */
[----:B------:R-:W-:Y:S05]  /*6590*/  @P3 BRA `(.L_x_158) ;  /* 0x0000000000043947 */ /* 0x000fea0003800000 */
[----:B------:R0:W5:Y:S02]  /*65a0*/  LDG.E.U8 R7, desc[UR16][R26.64+0x71] ;  /* 0x000071101a077981 */ /* 0x000164000c1e1100 */
.L_x_158:
[----:B------:R-:W-:Y:S05]  /*65b0*/  BSYNC B1 ;  /* 0x0000000000017941 */ /* 0x000fea0003800000 */
.L_x_157:
[----:B-----5:R-:W-:Y:S01]  /*65c0*/  LOP3.LUT R7, R7, 0xff, RZ, 0xc0, !PT ;  /* 0x000000ff07077812 */ /* 0x020fe200078ec0ff */
[----:B------:R-:W-:Y:S01]  /*65d0*/  BSSY B1, `(.L_x_159) ;  /* 0x000000b000017945 */ /* 0x000fe20003800000 */
[----:B------:R-:W-:Y:S02]  /*65e0*/  ISETP.LT.OR P4, PT, R29, 0x79, !P0 ;  /* 0x000000791d00780c */ /* 0x000fe40004781670 */
[----:B------:R-:W-:-:S05]  /*65f0*/  F2FP.F16.E4M3.UNPACK_B R7, R7 ;  /* 0x00000007ff07723e */ /* 0x000fca00020006ff */
[----:B------:R-:W-:-:S05]  /*6600*/  HADD2.F32 R20, -RZ, R7.H0_H0 ;  /* 0x20000007ff147230 */ /* 0x000fca0000004100 */
[----:B------:R-:W-:-:S04]  /*6610*/  FMUL R7, R20, R9 ;  /* 0x0000000914077220 */ /* 0x000fc80000400000 */
[----:B------:R-:W-:-:S05]  /*6620*/  FFMA R7, R18, R8, R7 ;  /* 0x0000000812077223 */ /* 0x000fca0000000007 */
[----:B0-----:R-:W-:Y:S02]  /*6630*/  F2FP.SATFINITE.E4M3.F32.PACK_AB_MERGE_C R19, RZ, R7, RZ ;  /* 0x00000007ff13723e */ /* 0x001fe400048070ff */
[----:B------:R-:W-:-:S03]  /*6640*/  PRMT R7, RZ, 0x7610, R7 ;  /* 0x00007610ff077816 */ /* 0x000fc60000000007 */
[----:B------:R0:W-:Y:S01]  /*6650*/  @!P3 STG.E.U8 desc[UR16][R10.64+0x71], R19 ;  /* 0x000071130a00b986 */ /* 0x0001e2000c101110 */
[----:B------:R-:W-:Y:S05]  /*6660*/  @P4 BRA `(.L_x_160) ;  /* 0x0000000000044947 */ /* 0x000fea0003800000 */
[----:B------:R0:W5:Y:S02]  /*6670*/  LDG.E.U8 R7, desc[UR16][R24.64+0x78] ;  /* 0x0000781018077981 */ /* 0x000164000c1e1100 */
.L_x_160:
[----:B------:R-:W-:Y:S05]  /*6680*/  BSYNC B1 ;  /* 0x0000000000017941 */ /* 0x000fea0003800000 */
.L_x_159:
        /* <DEDUP_REMOVED lines=12> */
.L_x_162:
[----:B------:R-:W-:Y:S05]  /*6750*/  BSYNC B1 ;  /* 0x0000000000017941 */ /* 0x000fea0003800000 */
.L_x_161:
        /* <DEDUP_REMOVED lines=12> */
.L_x_164:
[----:B------:R-:W-:Y:S05]  /*6820*/  BSYNC B1 ;  /* 0x0000000000017941 */ /* 0x000fea0003800000 */
.L_x_163:
[----:B-----5:R-:W-:Y:S01]  /*6830*/  LOP3.LUT R7, R7, 0xff, RZ, 0xc0, !PT ;  /* 0x000000ff07077812 */ /* 0x020fe200078ec0ff */
[----:B------:R-:W-:Y:S01]  /*6840*/  BSSY B1, `(.L_x_165) ;  /* 0x000000b000017945 */ /* 0x000fe20003800000 */
[----:B------:R-:W-:Y:S02]  /*6850*/  ISETP.LT.OR P1, PT, R29, 0x7a, !P1 ;  /* 0x0000007a1d00780c */ /* 0x000fe40004f21670 */
[----:B------:R-:W-:-:S05]  /*6860*/  F2FP.F16.E4M3.UNPACK_B R7, R7 ;  /* 0x00000007ff07723e */ /* 0x000fca00020006ff */
[----:B01----:R-:W-:Y:S01]  /*6870*/  HADD2.F32 R12, -RZ, R7.H0_H0 ;  /* 0x20000007ff0c7230 */ /* 0x003fe20000004100 */
[----:B------:R-:W-:-:S04]  /*6880*/  PRMT R7, RZ, 0x7610, R7 ;  /* 0x00007610ff077816 */ /* 0x000fc80000000007 */
[----:B------:R-:W-:-:S04]  /*6890*/  FMUL R12, R12, R9 ;  /* 0x000000090c0c7220 */ /* 0x000fc80000400000 */
[----:B------:R-:W-:-:S05]  /*68a0*/  FFMA R12, R17, R8, R12 ;  /* 0x00000008110c7223 */ /* 0x000fca000000000c */
[----:B------:R-:W-:-:S05]  /*68b0*/  F2FP.SATFINITE.E4M3.F32.PACK_AB_MERGE_C R13, RZ, R12, RZ ;  /* 0x0000000cff0d723e */ /* 0x000fca00048070ff */
[----:B------:R0:W-:Y:S01]  /*68c0*/  @!P3 STG.E.U8 desc[UR16][R10.64+0x78], R13 ;  /* 0x0000780d0a00b986 */ /* 0x0001e2000c101110 */
[----:B------:R-:W-:Y:S05]  /*68d0*/  @P1 BRA `(.L_x_166) ;  /* 0x0000000000041947 */ /* 0x000fea0003800000 */
[----:B------:R1:W5:Y:S02]  /*68e0*/  LDG.E.U8 R7, desc[UR16][R26.64+0x79] ;  /* 0x000079101a077981 */ /* 0x000364000c1e1100 */
.L_x_166:
[----:B------:R-:W-:Y:S05]  /*68f0*/  BSYNC B1 ;  /* 0x0000000000017941 */ /* 0x000fea0003800000 */
.L_x_165:
[----:B------:R-:W-:Y:S05]  /*6900*/  @P1 BRA `(.L_x_167) ;  /* 0x0000001000281947 */ /* 0x000fea0003800000 */
[----:B-----5:R-:W-:-:S04]  /*6910*/  LOP3.LUT R7, R7, 0xff, RZ, 0xc0, !PT ;  /* 0x000000ff07077812 */ /* 0x020fc800078ec0ff */
[----:B------:R-:W-:-:S05]  /*6920*/  F2FP.F16.E4M3.UNPACK_B R7, R7 ;  /* 0x00000007ff07723e */ /* 0x000fca00020006ff */
[----:B------:R-:W-:-:S05]  /*6930*/  HADD2.F32 R12, -RZ, R7.H0_H0 ;  /* 0x20000007ff0c7230 */ /* 0x000fca0000004100 */
[----:B------:R-:W-:-:S04]  /*6940*/  FMUL R7, R12, R9 ;  /* 0x000000090c077220 */ /* 0x000fc80000400000 */
[----:B------:R-:W-:-:S05]  /*6950*/  FFMA R7, R16, R8, R7 ;  /* 0x0000000810077223 */ /* 0x000fca0000000007 */
[----:B------:R-:W-:-:S05]  /*6960*/  F2FP.SATFINITE.E4M3.F32.PACK_AB_MERGE_C R7, RZ, R7, RZ ;  /* 0x00000007ff07723e */ /* 0x000fca00048070ff */
[----:B------:R0:W-:Y:S01]  /*6970*/  STG.E.U8 desc[UR16][R10.64+0x79], R7 ;  /* 0x000079070a007986 */ /* 0x0001e2000c101110 */
[----:B------:R-:W-:Y:S05]  /*6980*/  BRA `(.L_x_167) ;  /* 0x0000001000087947 */ /* 0x000fea0003800000 */
.L_x_38:
[----:B------:R-:W-:Y:S01]  /*6990*/  ISETP.GE.AND P1, PT, R36, 0x1, PT ;  /* 0x000000012400780c */ /* 0x000fe20003f26270 */
[-C--:B--2---:R-:W-:Y:S01]  /*69a0*/  FMUL R143, R143, R8.reuse ;  /* 0x000000088f8f7220 */ /* 0x084fe20000400000 */
[-C--:B------:R-:W-:Y:S01]  /*69b0*/  FMUL R138, R138, R8.reuse ;  /* 0x000000088a8a7220 */ /* 0x080fe20000400000 */
[----:B------:R-:W-:Y:S01]  /*69c0*/  ISETP.GE.AND P0, PT, R36, 0x9, PT ;  /* 0x000000092400780c */ /* 0x000fe20003f06270 */
[-C--:B------:R-:W-:Y:S01]  /*69d0*/  FMUL R141, R141, R8.reuse ;  /* 0x000000088d8d7220 */ /* 0x080fe20000400000 */
[C---:B------:R-:W-:Y:S01]  /*69e0*/  ISETP.LT.OR P4, PT, R29.reuse, 0x1, !P1 ;  /* 0x000000011d00780c */ /* 0x040fe20004f81670 */
[-C--:B------:R-:W-:Y:S01]  /*69f0*/  FMUL R136, R136, R8.reuse ;  /* 0x0000000888887220 */ /* 0x080fe20000400000 */
[----:B------:R-:W-:Y:S01]  /*6a00*/  ISETP.LT.OR P5, PT, R29, 0x2, !P1 ;  /* 0x000000021d00780c */ /* 0x000fe20004fa1670 */
[-C--:B------:R-:W-:Y:S01]  /*6a10*/  FMUL R139, R139, R8.reuse ;  /* 0x000000088b8b7220 */ /* 0x080fe20000400000 */
[----:B------:R-:W-:Y:S01]  /*6a20*/  F2FP.SATFINITE.E4M3.F32.PACK_AB_MERGE_C R143, RZ, R143, RZ ;  /* 0x0000008fff8f723e */ /* 0x000fe200048070ff */
[----:B------:R-:W-:Y:S01]  /*6a30*/  FMUL R134, R134, R8 ;  /* 0x0000000886867220 */ /* 0x000fe20000400000 */
[----:B------:R-:W-:Y:S01]  /*6a40*/  F2FP.SATFINITE.E4M3.F32.PACK_AB_MERGE_C R7, RZ, R138, RZ ;  /* 0x0000008aff07723e */ /* 0x000fe200048070ff */
[-C--:B------:R-:W-:Y:S01]  /*6a50*/  FMUL R137, R137, R8.reuse ;  /* 0x0000000889897220 */ /* 0x080fe20000400000 */
[C---:B------:R-:W-:Y:S01]  /*6a60*/  ISETP.LT.OR P3, PT, R29.reuse, 0x1, !P0 ;  /* 0x000000011d00780c */ /* 0x040fe20004761670 */
[-C--:B------:R-:W-:Y:S01]  /*6a70*/  FMUL R132, R132, R8.reuse ;  /* 0x0000000884847220 */ /* 0x080fe20000400000 */
[----:B------:R-:W-:Y:S01]  /*6a80*/  ISETP.LT.OR P6, PT, R29, 0xa, !P1 ;  /* 0x0000000a1d00780c */ /* 0x000fe20004fc1670 */
[-C--:B------:R-:W-:Y:S01]  /*6a90*/  FMUL R135, R135, R8.reuse ;  /* 0x0000000887877220 */ /* 0x080fe20000400000 */
[----:B------:R-:W-:Y:S01]  /*6aa0*/  F2FP.SATFINITE.E4M3.F32.PACK_AB_MERGE_C R141, RZ, R141, RZ ;  /* 0x0000008dff8d723e */ /* 0x000fe200048070ff */
[----:B------:R-:W-:Y:S01]  /*6ab0*/  @!P4 STG.E.U8 desc[UR16][R12.64], R143 ;  /* 0x0000008f0c00c986 */ /* 0x000fe2000c101110 */
[C---:B------:R-:W-:Y:S01]  /*6ac0*/  ISETP.LT.OR P4, PT, R29.reuse, 0x2, !P0 ;  /* 0x000000021d00780c */ /* 0x040fe20004781670 */
[----:B------:R-:W-:Y:S01]  /*6ad0*/  FMUL R130, R130, R8 ;  /* 0x0000000882827220 */ /* 0x000fe20000400000 */
[----:B------:R-:W-:Y:S01]  /*6ae0*/  F2FP.SATFINITE.E4M3.F32.PACK_AB_MERGE_C R25, RZ, R136, RZ ;  /* 0x00000088ff19723e */ /* 0x000fe200048070ff */
[----:B------:R0:W-:Y:S01]  /*6af0*/  @!P5 STG.E.U8 desc[UR16][R12.64+0x1], R7 ;  /* 0x000001070c00d986 */ /* 0x0001e2000c101110 */
[----:B------:R-:W-:Y:S01]  /*6b00*/  ISETP.LT.OR P5, PT, R29, 0x9, !P1 ;  /* 0x000000091d00780c */ /* 0x000fe20004fa1670 */
[-C--:B------:R-:W-:Y:S01]  /*6b10*/  FMUL R133, R133, R8.reuse ;  /* 0x0000000885857220 */ /* 0x080fe20000400000 */
[----:B------:R-:W-:Y:S01]  /*6b20*/  F2FP.SATFINITE.E4M3.F32.PACK_AB_MERGE_C R139, RZ, R139, RZ ;  /* 0x0000008bff8b723e */ /* 0x000fe200048070ff */
[----:B------:R-:W-:Y:S01]  /*6b30*/  @!P3 STG.E.U8 desc[UR16][R10.64], R141 ;  /* 0x0000008d0a00b986 */ /* 0x000fe2000c101110 */
[----:B------:R-:W-:Y:S01]  /*6b40*/  ISETP.LT.OR P3, PT, R29, 0x9, !P0 ;  /* 0x000000091d00780c */ /* 0x000fe20004761670 */
[-C--:B------:R-:W-:Y:S01]  /*6b50*/  FMUL R128, R128, R8.reuse ;  /* 0x0000000880807220 */ /* 0x080fe20000400000 */
[----:B------:R-:W-:Y:S01]  /*6b60*/  F2FP.SATFINITE.E4M3.F32.PACK_AB_MERGE_C R137, RZ, R137, RZ ;  /* 0x00000089ff89723e */ /* 0x000fe200048070ff */
[-C--:B------:R-:W-:Y:S01]  /*6b70*/  FMUL R131, R131, R8.reuse ;  /* 0x0000000883837220 */ /* 0x080fe20000400000 */
[----:B------:R-:W-:Y:S01]  /*6b80*/  F2FP.SATFINITE.E4M3.F32.PACK_AB_MERGE_C R135, RZ, R135, RZ ;  /* 0x00000087ff87723e */ /* 0x000fe200048070ff */
[----:B------:R1:W-:Y:S01]  /*6b90*/  @!P4 STG.E.U8 desc[UR16][R10.64+0x1], R25 ;  /* 0x000001190a00c986 */ /* 0x0003e2000c101110 */
[C---:B------:R-:W-:Y:S01]  /*6ba0*/  ISETP.LT.OR P4, PT, R29.reuse, 0xa, !P0 ;  /* 0x0000000a1d00780c */ /* 0x040fe20004781670 */
[----:B------:R-:W-:Y:S01]  /*6bb0*/  FMUL R126, R126, R8 ;  /* 0x000000087e7e7220 */ /* 0x000fe20000400000 */
[----:B0-----:R-:W-:Y:S01]  /*6bc0*/  F2FP.SATFINITE.E4M3.F32.PACK_AB_MERGE_C R7, RZ, R134, RZ ;  /* 0x00000086ff07723e */ /* 0x001fe200048070ff */
[----:B------:R-:W-:Y:S01]  /*6bd0*/  @!P5 STG.E.U8 desc[UR16][R12.64+0x8], R139 ;  /* 0x0000088b0c00d986 */ /* 0x000fe2000c101110 */
[----:B------:R-:W-:Y:S01]  /*6be0*/  ISETP.LT.OR P5, PT, R29, 0x11, !P1 ;  /* 0x000000111d00780c */ /* 0x000fe20004fa1670 */
[-C--:B------:R-:W-:Y:S01]  /*6bf0*/  FMUL R129, R129, R8.reuse ;  /* 0x0000000881817220 */ /* 0x080fe20000400000 */
[----:B------:R-:W-:Y:S01]  /*6c00*/  F2FP.SATFINITE.E4M3.F32.PACK_AB_MERGE_C R133, RZ, R133, RZ ;  /* 0x00000085ff85723e */ /* 0x000fe200048070ff */
[----:B------:R0:W-:Y:S01]  /*6c10*/  @!P6 STG.E.U8 desc[UR16][R12.64+0x9], R7 ;  /* 0x000009070c00e986 */ /* 0x0001e2000c101110 */
[----:B------:R-:W-:Y:S01]  /*6c20*/  ISETP.LT.OR P6, PT, R29, 0x12, !P1 ;  /* 0x000000121d00780c */ /* 0x000fe20004fc1670 */
[----:B------:R-:W-:Y:S01]  /*6c30*/  FMUL R124, R124, R8 ;  /* 0x000000087c7c7220 */ /* 0x000fe20000400000 */
[----:B------:R-:W-:Y:S01]  /*6c40*/  F2FP.SATFINITE.E4M3.F32.PACK_AB_MERGE_C R131, RZ, R131, RZ ;  /* 0x00000083ff83723e */ /* 0x000fe200048070ff */
[----:B------:R-:W-:Y:S01]  /*6c50*/  @!P3 STG.E.U8 desc[UR16][R10.64+0x8], R137 ;  /* 0x000008890a00b986 */ /* 0x000fe2000c101110 */
[----:B-1----:R-:W-:Y:S01]  /*6c60*/  F2FP.SATFINITE.E4M3.F32.PACK_AB_MERGE_C R25, RZ, R132, RZ ;  /* 0x00000084ff19723e */ /* 0x002fe200048070ff */
[-C--:B------:R-:W-:Y:S01]  /*6c70*/  FMUL R127, R127, R8.reuse ;  /* 0x000000087f7f7220 */ /* 0x080fe20000400000 */
[C---:B------:R-:W-:Y:S01]  /*6c80*/  ISETP.LT.OR P3, PT, R29.reuse, 0x11, !P0 ;  /* 0x000000111d00780c */ /* 0x040fe20004761670 */
[-C--:B------:R-:W-:Y:S01]  /*6c90*/  FMUL R122, R122, R8.reuse ;  /* 0x000000087a7a7220 */ /* 0x080fe20000400000 */
[----:B------:R-:W-:Y:S01]  /*6ca0*/  F2FP.SATFINITE.E4M3.F32.PACK_AB_MERGE_C R129, RZ, R129, RZ ;  /* 0x00000081ff81723e */ /* 0x000fe200048070ff */
[----:B------:R1:W-:Y:S01]  /*6cb0*/  @!P4 STG.E.U8 desc[UR16][R10.64+0x9], R25 ;  /* 0x000009190a00c986 */ /* 0x0003e2000c101110 */
[----:B------:R-:W-:Y:S01]  /*6cc0*/  ISETP.LT.OR P4, PT, R29, 0x12, !P0 ;  /* 0x000000121d00780c */ /* 0x000fe20004781670 */
[----:B------:R-:W-:Y:S01]  /*6cd0*/  FMUL R125, R125, R8 ;  /* 0x000000087d7d7220 */ /* 0x000fe20000400000 */
[----:B0-----:R-:W-:Y:S01]  /*6ce0*/  F2FP.SATFINITE.E4M3.F32.PACK_AB_MERGE_C R7, RZ, R130, RZ ;  /* 0x00000082ff07723e */ /* 0x001fe200048070ff */
[----:B------:R-:W-:Y:S01]  /*6cf0*/  @!P5 STG.E.U8 desc[UR16][R12.64+0x10], R135 ;  /* 0x000010870c00d986 */ /* 0x000fe2000c101110 */
[C---:B------:R-:W-:Y:S01]  /*6d00*/  ISETP.LT.OR P5, PT, R29.reuse, 0x19, !P1 ;  /* 0x000000191d00780c */ /* 0x040fe20004fa1670 */
[-C--:B------:R-:W-:Y:S01]  /*6d10*/  FMUL R120, R120, R8.reuse ;  /* 0x0000000878787220 */ /* 0x080fe20000400000 */
[----:B------:R-:W-:Y:S01]  /*6d20*/  F2FP.SATFINITE.E4M3.F32.PACK_AB_MERGE_C R127, RZ, R127, RZ ;  /* 0x0000007fff7f723e */ /* 0x000fe200048070ff */
[----:B------:R0:W-:Y:S01]  /*6d30*/  @!P6 STG.E.U8 desc[UR16][R12.64+0x11], R7 ;  /* 0x000011070c00e986 */ /* 0x0001e2000c101110 */
[----:B------:R-:W-:Y:S01]  /*6d40*/  ISETP.LT.OR P6, PT, R29, 0x1a, !P1 ;  /* 0x0000001a1d00780c */ /* 0x000fe20004fc1670 */
[-C--:B------:R-:W-:Y:S01]  /*6d50*/  FMUL R123, R123, R8.reuse ;  /* 0x000000087b7b7220 */ /* 0x080fe20000400000 */
[----:B------:R-:W-:Y:S01]  /*6d60*/  FMUL R118, R118, R8 ;  /* 0x0000000876767220 */ /* 0x000fe20000400000 */
[----:B-1----:R-:W-:Y:S01]  /*6d70*/  F2FP.SATFINITE.E4M3.F32.PACK_AB_MERGE_C R25, RZ, R128, RZ ;  /* 0x00000080ff19723e */ /* 0x002fe200048070ff */
[----:B------:R-:W-:Y:S01]  /*6d80*/  @!P3 STG.E.U8 desc[UR16][R10.64+0x10], R133 ;  /* 0x000010850a00b986 */ /* 0x000fe2000c101110 */
[----:B------:R-:W-:Y:S01]  /*6d90*/  ISETP.LT.OR P3, PT, R29, 0x19, !P0 ;  /* 0x000000191d00780c */ /* 0x000fe20004761670 */
        /* <DEDUP_REMOVED lines=35> */
[----:B------:R-:W-:Y:S01]  /*6fd0*/  ISETP.LT.OR P3, PT, R29, 0x29, !P0 ;  /* 0x000000291d00780c */ /* 0x000fe20004761670 */
[-C--:B------:R-:W-:Y:S01]  /*6fe0*/  FMUL R111, R111, R8.reuse ;  /* 0x000000086f6f7220 */ /* 0x080fe20000400000 */
[-C--:B------:R-:W-:Y:S01]  /*6ff0*/  FMUL R106, R106, R8.reuse ;  /* 0x000000086a6a7220 */ /* 0x080fe20000400000 */
        /* <DEDUP_REMOVED lines=104> */
[----:B------:R-:W-:-:S02]  /*7680*/  ISETP.LT.OR P3, PT, R29, 0x59, !P0 ;  /* 0x000000591d00780c */ /* 0x000fc40004761670 */
[----:B------:R-:W-:Y:S01]  /*7690*/  F2FP.SATFINITE.E4M3.F32.PACK_AB_MERGE_C R21, RZ, R21, RZ ;  /* 0x00000015ff15723e */ /* 0x000fe200048070ff */
[----:B------:R1:W-:Y:S01]  /*76a0*/  @!P4 STG.E.U8 desc[UR16][R10.64+0x51], R25 ;  /* 0x000051190a00c986 */ /* 0x0003e2000c101110 */
[C---:B------:R-:W-:Y:S02]  /*76b0*/  ISETP.LT.OR P4, PT, R29.reuse, 0x5a, !P0 ;  /* 0x0000005a1d00780c */ /* 0x040fe40004781670 */
[----:B0-----:R-:W-:Y:S01]  /*76c0*/  F2FP.SATFINITE.E4M3.F32.PACK_AB_MERGE_C R7, RZ, R94, RZ ;  /* 0x0000005eff07723e */ /* 0x001fe200048070ff */
[----:B------:R-:W-:Y:S01]  /*76d0*/  @!P5 STG.E.U8 desc[UR16][R12.64+0x58], R99 ;  /* 0x000058630c00d986 */ /* 0x000fe2000c101110 */
[C---:B------:R-:W-:Y:S02]  /*76e0*/  ISETP.LT.OR P5, PT, R29.reuse, 0x61, !P1 ;  /* 0x000000611d00780c */ /* 0x040fe40004fa1670 */
[----:B------:R-:W-:Y:S01]  /*76f0*/  F2FP.SATFINITE.E4M3.F32.PACK_AB_MERGE_C R15, RZ, R15, RZ ;  /* 0x0000000fff0f723e */ /* 0x000fe200048070ff */
[----:B------:R0:W-:Y:S01]  /*7700*/  @!P6 STG.E.U8 desc[UR16][R12.64+0x59], R7 ;  /* 0x000059070c00e986 */ /* 0x0001e2000c101110 */
[----:B------:R-:W-:-:S02]  /*7710*/  ISETP.LT.OR P6, PT, R29, 0x62, !P1 ;  /* 0x000000621d00780c */ /* 0x000fc40004fc1670 */
[----:B------:R-:W-:Y:S01]  /*7720*/  F2FP.SATFINITE.E4M3.F32.PACK_AB_MERGE_C R17, RZ, R17, RZ ;  /* 0x00000011ff11723e */ /* 0x000fe200048070ff */
[----:B------:R-:W-:Y:S01]  /*7730*/  @!P3 STG.E.U8 desc[UR16][R10.64+0x58], R97 ;  /* 0x000058610a00b986 */ /* 0x000fe2000c101110 */
[----:B-1----:R-:W-:Y:S02]  /*7740*/  F2FP.SATFINITE.E4M3.F32.PACK_AB_MERGE_C R25, RZ, R92, RZ ;  /* 0x0000005cff19723e */ /* 0x002fe400048070ff */
[----:B------:R-:W-:-:S03]  /*7750*/  ISETP.LT.OR P3, PT, R29, 0x61, !P0 ;  /* 0x000000611d00780c */ /* 0x000fc60004761670 */
[----:B------:R1:W-:Y:S01]  /*7760*/  @!P4 STG.E.U8 desc[UR16][R10.64+0x59], R25 ;  /* 0x000059190a00c986 */ /* 0x0003e2000c101110 */
[C---:B------:R-:W-:Y:S02]  /*7770*/  ISETP.LT.OR P4, PT, R29.reuse, 0x62, !P0 ;  /* 0x000000621d00780c */ /* 0x040fe40004781670 */
[----:B0-----:R-:W-:Y:S01]  /*7780*/  F2FP.SATFINITE.E4M3.F32.PACK_AB_MERGE_C R7, RZ, R90, RZ ;  /* 0x0000005aff07723e */ /* 0x001fe200048070ff */
[----:B------:R-:W-:Y:S01]  /*7790*/  @!P5 STG.E.U8 desc[UR16][R12.64+0x60], R93 ;  /* 0x0000605d0c00d986 */ /* 0x000fe2000c101110 */
[----:B------:R-:W-:-:S03]  /*77a0*/  ISETP.LT.OR P5, PT, R29, 0x69, !P1 ;  /* 0x000000691d00780c */ /* 0x000fc60004fa1670 */
[----:B------:R0:W-:Y:S01]  /*77b0*/  @!P6 STG.E.U8 desc[UR16][R12.64+0x61], R7 ;  /* 0x000061070c00e986 */ /* 0x0001e2000c101110 */
[C---:B------:R-:W-:Y:S02]  /*77c0*/  ISETP.LT.OR P6, PT, R29.reuse, 0x6a, !P1 ;  /* 0x0000006a1d00780c */ /* 0x040fe40004fc1670 */
[----:B-1----:R-:W-:Y:S01]  /*77d0*/  F2FP.SATFINITE.E4M3.F32.PACK_AB_MERGE_C R25, RZ, R88, RZ ;  /* 0x00000058ff19723e */ /* 0x002fe200048070ff */
[----:B------:R-:W-:Y:S01]  /*77e0*/  @!P3 STG.E.U8 desc[UR16][R10.64+0x60], R95 ;  /* 0x0000605f0a00b986 */ /* 0x000fe2000c101110 */
        /* <DEDUP_REMOVED lines=11> */
[----:B------:R-:W-:Y:S01]  /*78a0*/  @!P4 STG.E.U8 desc[UR16][R10.64+0x69], R25 ;  /* 0x000069190a00c986 */ /* 0x000fe2000c101110 */
[C---:B------:R-:W-:Y:S02]  /*78b0*/  ISETP.LT.OR P4, PT, R29.reuse, 0x79, !P1 ;  /* 0x000000791d00780c */ /* 0x040fe40004f81670 */
[C---:B------:R-:W-:Y:S01]  /*78c0*/  ISETP.LT.OR P1, PT, R29.reuse, 0x7a, !P1 ;  /* 0x0000007a1d00780c */ /* 0x040fe20004f21670 */
[----:B------:R1:W-:Y:S01]  /*78d0*/  @!P5 STG.E.U8 desc[UR16][R12.64+0x70], R23 ;  /* 0x000070170c00d986 */ /* 0x0003e2000c101110 */
[C---:B------:R-:W-:Y:S02]  /*78e0*/  ISETP.LT.OR P5, PT, R29.reuse, 0x72, !P0 ;  /* 0x000000721d00780c */ /* 0x040fe400047a1670 */
[----:B0-----:R-:W-:Y:S01]  /*78f0*/  F2FP.SATFINITE.E4M3.F32.PACK_AB_MERGE_C R7, RZ, R18, RZ ;  /* 0x00000012ff07723e */ /* 0x001fe200048070ff */
[----:B------:R0:W-:Y:S01]  /*7900*/  @!P6 STG.E.U8 desc[UR16][R12.64+0x71], R19 ;  /* 0x000071130c00e986 */ /* 0x0001e2000c101110 */
[C---:B------:R-:W-:Y:S02]  /*7910*/  ISETP.LT.OR P6, PT, R29.reuse, 0x79, !P0 ;  /* 0x000000791d00780c */ /* 0x040fe400047c1670 */
[----:B------:R-:W-:Y:S01]  /*7920*/  ISETP.LT.OR P0, PT, R29, 0x7a, !P0 ;  /* 0x0000007a1d00780c */ /* 0x000fe20004701670 */
[----:B------:R2:W-:Y:S01]  /*7930*/  @!P3 STG.E.U8 desc[UR16][R10.64+0x70], R21 ;  /* 0x000070150a00b986 */ /* 0x0005e2000c101110 */
[----:B-1----:R-:W-:-:S05]  /*7940*/  F2FP.SATFINITE.E4M3.F32.PACK_AB_MERGE_C R23, RZ, R16, RZ ;  /* 0x00000010ff17723e */ /* 0x002fca00048070ff */
[----:B------:R2:W-:Y:S01]  /*7950*/  @!P5 STG.E.U8 desc[UR16][R10.64+0x71], R7 ;  /* 0x000071070a00d986 */ /* 0x0005e2000c101110 */
[----:B0-----:R-:W-:-:S03]  /*7960*/  F2FP.SATFINITE.E4M3.F32.PACK_AB_MERGE_C R19, RZ, R14, RZ ;  /* 0x0000000eff13723e */ /* 0x001fc600048070ff */
[----:B------:R2:W-:Y:S04]  /*7970*/  @!P4 STG.E.U8 desc[UR16][R12.64+0x78], R15 ;  /* 0x0000780f0c00c986 */ /* 0x0005e8000c101110 */
[----:B------:R2:W-:Y:S04]  /*7980*/  @!P1 STG.E.U8 desc[UR16][R12.64+0x79], R19 ;  /* 0x000079130c009986 */ /* 0x0005e8000c101110 */
[----:B------:R2:W-:Y:S04]  /*7990*/  @!P6 STG.E.U8 desc[UR16][R10.64+0x78], R17 ;  /* 0x000078110a00e986 */ /* 0x0005e8000c101110 */
[----:B------:R2:W-:Y:S02]  /*79a0*/  @!P0 STG.E.U8 desc[UR16][R10.64+0x79], R23 ;  /* 0x000079170a008986 */ /* 0x0005e4000c101110 */
.L_x_167:
[----:B------:R-:W-:Y:S05]  /*79b0*/  BSYNC B0 ;  /* 0x0000000000007941 */ /* 0x000fea0003800000 */
.L_x_37:
[----:B------:R-:W-:Y:S01]  /*79c0*/  ULDC UR6, c[0x0][0xc] ;  /* 0x0000030000067ab9 */ /* 0x000fe20000000800 */
[----:B------:R-:W-:Y:S01]  /*79d0*/  ULDC UR7, c[0x0][0x10] ;  /* 0x0000040000077ab9 */ /* 0x000fe20000000800 */
[----:B0-2--5:R-:W0:Y:S01]  /*79e0*/  LDC R7, c[0x0][0x14] ;  /* 0x00000500ff077b82 */ /* 0x025e220000000800 */
[----:B------:R-:W-:Y:S01]  /*79f0*/  UIMAD.WIDE.U32 UR6, UR6, UR7, URZ ;  /* 0x00000007060672a5 */ /* 0x000fe2000f8e003f */
[----:B----4-:R-:W-:Y:S01]  /*7a00*/  PRMT R10, RZ, 0x7610, R10 ;  /* 0x00007610ff0a7816 */ /* 0x010fe2000000000a */
[----:B------:R-:W-:-:S04]  /*7a10*/  IMAD.MOV.U32 R11, RZ, RZ, -0x1 ;  /* 0xffffffffff0b7424 */ /* 0x000fc800078e00ff */
[----:B0-----:R-:W-:-:S04]  /*7a20*/  IMAD.WIDE.U32 R2, R7, UR6, R2 ;  /* 0x0000000607027c25 */ /* 0x001fc8000f8e0002 */
[----:B------:R-:W-:Y:S01]  /*7a30*/  IMAD R7, R7, UR7, RZ ;  /* 0x0000000707077c24 */ /* 0x000fe2000f8e02ff */
[----:B------:R-:W-:Y:S02]  /*7a40*/  ULDC.64 UR6, c[0x0][0x650] ;  /* 0x0001940000067ab9 */ /* 0x000fe40000000a00 */
[----:B------:R-:W-:Y:S01]  /*7a50*/  ISETP.GE.U32.AND P0, PT, R2, UR6, PT ;  /* 0x0000000602007c0c */ /* 0x000fe2000bf06070 */
[----:B------:R-:W-:Y:S02]  /*7a60*/  IMAD.IADD R3, R3, 0x1, R7 ;  /* 0x0000000103037824 */ /* 0x000fe400078e0207 */
[----:B------:R-:W-:-:S03]  /*7a70*/  IMAD.MOV.U32 R7, RZ, RZ, -0x1 ;  /* 0xffffffffff077424 */ /* 0x000fc600078e00ff */
[----:B------:R-:W-:-:S13]  /*7a80*/  ISETP.GE.U32.AND.EX P0, PT, R3, UR7, PT, P0 ;  /* 0x0000000703007c0c */ /* 0x000fda000bf06100 */
[----:B------:R-:W-:Y:S05]  /*7a90*/  @P0 BRA `(.L_x_168) ;  /* 0x0000000400600947 */ /* 0x000fea0003800000 */
[----:B------:R-:W0:Y:S01]  /*7aa0*/  S2R R22, SR_CTAID.X ;  /* 0x0000000000167919 */ /* 0x000e220000002500 */
[----:B------:R-:W2:Y:S01]  /*7ab0*/  LDC.64 R16, c[0x0][0x628] ;  /* 0x00018a00ff107b82 */ /* 0x000ea20000000a00 */
[----:B------:R-:W-:Y:S01]  /*7ac0*/  ULDC UR6, c[0x0][0x150] ;  /* 0x0000540000067ab9 */ /* 0x000fe20000000800 */
[----:B------:R-:W-:Y:S01]  /*7ad0*/  IMAD.MOV.U32 R14, RZ, RZ, R2 ;  /* 0x000000ffff0e7224 */ /* 0x000fe200078e0002 */
[----:B------:R-:W4:Y:S01]  /*7ae0*/  S2R R24, SR_CTAID.Y ;  /* 0x0000000000187919 */ /* 0x000f220000002600 */
[----:B------:R-:W-:-:S04]  /*7af0*/  IMAD.MOV.U32 R15, RZ, RZ, R3 ;  /* 0x000000ffff0f7224 */ /* 0x000fc800078e0003 */
[----:B------:R-:W1:Y:S08]  /*7b00*/  LDC R25, c[0x0][0x144] ;  /* 0x00005100ff197b82 */ /* 0x000e700000000800 */
[----:B------:R-:W1:Y:S08]  /*7b10*/  LDC R18, c[0x0][0x630] ;  /* 0x00018c00ff127b82 */ /* 0x000e700000000800 */
[----:B------:R-:W1:Y:S01]  /*7b20*/  LDC.64 R20, c[0x0][0x620] ;  /* 0x00018800ff147b82 */ /* 0x000e620000000a00 */
[----:B--2---:R-:W-:-:S04]  /*7b30*/  ISETP.NE.U32.AND P0, PT, R16, RZ, PT ;  /* 0x000000ff1000720c */ /* 0x004fc80003f05070 */
[----:B------:R-:W-:Y:S02]  /*7b40*/  ISETP.NE.AND.EX P0, PT, R17, RZ, PT, P0 ;  /* 0x000000ff1100720c */ /* 0x000fe40003f05300 */
[----:B0-----:R-:W-:-:S05]  /*7b50*/  I2FP.F32.U32 R7, R22 ;  /* 0x0000001600077245 */ /* 0x001fca0000201000 */
[----:B------:R-:W-:-:S04]  /*7b60*/  FMUL R7, R7, UR6 ;  /* 0x0000000607077c20 */ /* 0x000fc80008400000 */
[----:B------:R0:W2:Y:S02]  /*7b70*/  F2I.U32.TRUNC.NTZ R23, R7 ;  /* 0x0000000700177305 */ /* 0x0000a4000020f000 */
[----:B----4-:R-:W-:Y:S05]  /*7b80*/  @!P0 BRA `(.L_x_169) ;  /* 0x0000000000288947 */ /* 0x010fea0003800000 */
[----:B0-----:R-:W0:Y:S02]  /*7b90*/  LDC R7, c[0x0][0x634] ;  /* 0x00018d00ff077b82 */ /* 0x001e240000000800 */
        /* <DEDUP_REMOVED lines=9> */
.L_x_169:
[-CC-:B-1----:R-:W-:Y:S01]  /*7c30*/  SHF.R.U64 R19, R14, R18.reuse, R15.reuse ;  /* 0x000000120e137219 */ /* 0x182fe2000000120f */
[----:B------:R-:W1:Y:S01]  /*7c40*/  LDC.64 R30, c[0x0][0x640] ;  /* 0x00019000ff1e7b82 */ /* 0x000e620000000a00 */
[----:B0-----:R-:W-:Y:S01]  /*7c50*/  SHF.R.U32.HI R7, RZ, R18, R15 ;  /* 0x00000012ff077219 */ /* 0x001fe2000001160f */
[----:B--2---:R-:W-:Y:S01]  /*7c60*/  IMAD.MOV R23, RZ, RZ, -R23 ;  /* 0x000000ffff177224 */ /* 0x004fe200078e0a17 */
[----:B------:R-:W-:Y:S01]  /*7c70*/  IADD3 R13, P0, RZ, -R19, RZ ;  /* 0x80000013ff0d7210 */ /* 0x000fe20007f1e0ff */
[----:B------:R-:W-:Y:S02]  /*7c80*/  ULDC UR6, c[0x0][0x154] ;  /* 0x0000550000067ab9 */ /* 0x000fe40000000800 */
[----:B------:R-:W-:Y:S02]  /*7c90*/  IMAD R25, R25, R23, R22 ;  /* 0x0000001719197224 */ /* 0x000fe400078e0216 */
[----:B------:R-:W0:Y:S01]  /*7ca0*/  LDC R14, c[0x0][0x618] ;  /* 0x00018600ff0e7b82 */ /* 0x000e220000000800 */
[----:B------:R-:W-:-:S02]  /*7cb0*/  IMAD.X R7, RZ, RZ, ~R7, P0 ;  /* 0x000000ffff077224 */ /* 0x000fc400000e0e07 */
[----:B------:R-:W-:-:S04]  /*7cc0*/  IMAD.WIDE.U32 R10, R13, R20, R2 ;  /* 0x000000140d0a7225 */ /* 0x000fc800078e0002 */
[----:B------:R-:W-:Y:S01]  /*7cd0*/  IMAD R12, R7, R20, RZ ;  /* 0x00000014070c7224 */ /* 0x000fe200078e02ff */
[----:B---3--:R-:W2:Y:S03]  /*7ce0*/  LDC R26, c[0x0][0x608] ;  /* 0x00018200ff1a7b82 */ /* 0x008ea60000000800 */
[----:B------:R-:W-:Y:S02]  /*7cf0*/  IMAD R7, R13, R21, R12 ;  /* 0x000000150d077224 */ /* 0x000fe400078e020c */
[----:B------:R-:W-:Y:S02]  /*7d00*/  IMAD.MOV.U32 R13, RZ, RZ, 0x1 ;  /* 0x00000001ff0d7424 */ /* 0x000fe400078e00ff */
[----:B------:R-:W-:Y:S01]  /*7d10*/  IMAD.IADD R7, R11, 0x1, R7 ;  /* 0x000000010b077824 */ /* 0x000fe200078e0207 */
[----:B------:R-:W3:Y:S01]  /*7d20*/  LDC R28, c[0x0][0x658] ;  /* 0x00019600ff1c7b82 */ /* 0x000ee20000000800 */
[----:B------:R-:W-:-:S02]  /*7d30*/  I2FP.F32.U32 R11, R24 ;  /* 0x00000018000b7245 */ /* 0x000fc40000201000 */
[----:B-1----:R-:W-:-:S03]  /*7d40*/  ISETP.NE.U32.AND P0, PT, R30, RZ, PT ;  /* 0x000000ff1e00720c */ /* 0x002fc60003f05070 */
[----:B------:R-:W-:Y:S01]  /*7d50*/  FMUL R12, R11, UR6 ;  /* 0x000000060b0c7c20 */ /* 0x000fe20008400000 */
[----:B------:R-:W-:Y:S01]  /*7d60*/  ISETP.NE.AND.EX P0, PT, R31, RZ, PT, P0 ;  /* 0x000000ff1f00720c */ /* 0x000fe20003f05300 */
[----:B------:R-:W1:Y:S01]  /*7d70*/  LDC R23, c[0x0][0x148] ;  /* 0x00005200ff177b82 */ /* 0x000e620000000800 */
[-CC-:B0-----:R-:W-:Y:S01]  /*7d80*/  SHF.R.U64 R18, R10, R14.reuse, R7.reuse ;  /* 0x0000000e0a127219 */ /* 0x181fe20000001207 */
[----:B------:R0:W4:Y:S01]  /*7d90*/  F2I.U32.TRUNC.NTZ R20, R12 ;  /* 0x0000000c00147305 */ /* 0x000122000020f000 */
[----:B------:R-:W-:Y:S01]  /*7da0*/  SHF.R.U32.HI R7, RZ, R14, R7 ;  /* 0x0000000eff077219 */ /* 0x000fe20000011607 */
[----:B------:R-:W-:-:S04]  /*7db0*/  IMAD.MOV.U32 R11, RZ, RZ, -0x1 ;  /* 0xffffffffff0b7424 */ /* 0x000fc800078e00ff */
[----:B------:R-:W0:Y:S01]  /*7dc0*/  LDC R22, c[0x0][0x600] ;  /* 0x00018000ff167b82 */ /* 0x000e220000000800 */
[-CC-:B--2---:R-:W-:Y:S02]  /*7dd0*/  SHF.R.U64 R16, R18, R26.reuse, R7.reuse ;  /* 0x0000001a12107219 */ /* 0x184fe40000001207 */
[----:B------:R-:W-:-:S05]  /*7de0*/  SHF.R.U32.HI R7, RZ, R26, R7 ;  /* 0x0000001aff077219 */ /* 0x000fca0000011607 */
[----:B------:R-:W2:Y:S01]  /*7df0*/  LDC R29, c[0x0][0x648] ;  /* 0x00019200ff1d7b82 */ /* 0x000ea20000000800 */
[-C--:B---3--:R-:W-:Y:S02]  /*7e00*/  SHF.L.U32 R10, R11, R28.reuse, RZ ;  /* 0x0000001c0b0a7219 */ /* 0x088fe400000006ff */
[--C-:B------:R-:W-:Y:S02]  /*7e10*/  SHF.R.U64 R21, R16, R28, R7.reuse ;  /* 0x0000001c10157219 */ /* 0x100fe40000001207 */
[----:B------:R-:W-:Y:S02]  /*7e20*/  LOP3.LUT R27, RZ, R10, RZ, 0x33, !PT ;  /* 0x0000000aff1b7212 */ /* 0x000fe400078e33ff */
[-C--:B------:R-:W-:Y:S01]  /*7e30*/  SHF.R.U32.HI R11, RZ, R28.reuse, R7 ;  /* 0x0000001cff0b7219 */ /* 0x080fe20000011607 */
[----:B------:R-:W3:Y:S01]  /*7e40*/  LDC R32, c[0x0][0x638] ;  /* 0x00018e00ff207b82 */ /* 0x000ee20000000800 */
[----:B------:R-:W-:Y:S01]  /*7e50*/  SHF.L.U32 R26, R13, R28, RZ ;  /* 0x0000001c0d1a7219 */ /* 0x000fe200000006ff */
[----:B------:R-:W-:-:S06]  /*7e60*/  IMAD.MOV.U32 R10, RZ, RZ, R21 ;  /* 0x000000ffff0a7224 */ /* 0x000fcc00078e0015 */
[----:B------:R-:W0:Y:S01]  /*7e70*/  LDC R33, c[0x0][0x610] ;  /* 0x00018400ff217b82 */ /* 0x000e220000000800 */
[----:B----4-:R-:W-:Y:S05]  /*7e80*/  @!P0 BRA `(.L_x_170) ;  /* 0x0000000000288947 */ /* 0x010fea0003800000 */
[----:B------:R-:W4:Y:S02]  /*7e90*/  LDC R10, c[0x0][0x64c] ;  /* 0x00019300ff0a7b82 */ /* 0x000f240000000800 */
[----:B----4-:R-:W-:-:S05]  /*7ea0*/  IADD3 R7, P0, R21, R10, RZ ;  /* 0x0000000a15077210 */ /* 0x010fca0007f1e0ff */
[----:B------:R-:W-:-:S04]  /*7eb0*/  IMAD.X R17, RZ, RZ, R11, P0 ;  /* 0x000000ffff117224 */ /* 0x000fc800000e060b */
[----:B------:R-:W-:-:S04]  /*7ec0*/  IMAD.WIDE.U32 R10, R17, R30, RZ ;  /* 0x0000001e110a7225 */ /* 0x000fc800078e00ff */
[----:B0-----:R-:W-:-:S04]  /*7ed0*/  IMAD.WIDE.U32 R12, P0, R7, R31, R10 ;  /* 0x0000001f070c7225 */ /* 0x001fc8000780000a */
[----:B------:R-:W-:-:S04]  /*7ee0*/  IMAD.WIDE.U32 R10, R7, R30, RZ ;  /* 0x0000001e070a7225 */ /* 0x000fc800078e00ff */
[----:B------:R-:W-:Y:S01]  /*7ef0*/  IMAD.X R15, RZ, RZ, RZ, P0 ;  /* 0x000000ffff0f7224 */ /* 0x000fe200000e06ff */
[----:B------:R-:W-:Y:S01]  /*7f00*/  IADD3 RZ, P0, R11, R12, RZ ;  /* 0x0000000c0bff7210 */ /* 0x000fe20007f1e0ff */
[----:B------:R-:W-:-:S04]  /*7f10*/  IMAD.MOV.U32 R14, RZ, RZ, R13 ;  /* 0x000000ffff0e7224 */ /* 0x000fc800078e000d */
[----:B------:R-:W-:-:S08]  /*7f20*/  IMAD.WIDE.U32.X R10, R17, R31, R14, P0 ;  /* 0x0000001f110a7225 */ /* 0x000fd000000e040e */
.L_x_170:
[----:B--2---:R-:W-:Y:S01]  /*7f30*/  SHF.R.U64 R7, R10, R29, R11 ;  /* 0x0000001d0a077219 */ /* 0x004fe2000000120b */
[----:B0-----:R-:W-:Y:S01]  /*7f40*/  VIADD R11, R22, 0xffffffff ;  /* 0xffffffff160b7836 */ /* 0x001fe20000000000 */
[----:B------:R-:W-:Y:S01]  /*7f50*/  LOP3.LUT R28, R16, R27, RZ, 0xc0, !PT ;  /* 0x0000001b101c7212 */ /* 0x000fe200078ec0ff */
[----:B------:R-:W-:Y:S02]  /*7f60*/  IMAD.MOV R20, RZ, RZ, -R20 ;  /* 0x000000ffff147224 */ /* 0x000fe400078e0a14 */
[----:B------:R-:W-:Y:S01]  /*7f70*/  IMAD.MOV R10, RZ, RZ, -R7 ;  /* 0x000000ffff0a7224 */ /* 0x000fe200078e0a07 */
[----:B------:R-:W-:Y:S01]  /*7f80*/  LOP3.LUT R18, R18, R11, RZ, 0xc0, !PT ;  /* 0x0000000b12127212 */ /* 0x000fe200078ec0ff */
[----:B------:R-:W-:Y:S02]  /*7f90*/  IMAD R28, R26, R7, R28 ;  /* 0x000000071a1c7224 */ /* 0x000fe400078e021c */
[----:B-1----:R-:W-:Y:S02]  /*7fa0*/  @P2 IMAD R25, R23, R20, R24 ;  /* 0x0000001417192224 */ /* 0x002fe400078e0218 */
[----:B---3--:R-:W-:-:S02]  /*7fb0*/  IMAD R7, R10, R32, R21 ;  /* 0x000000200a077224 */ /* 0x008fc400078e0215 */
[----:B------:R-:W-:Y:S02]  /*7fc0*/  IMAD R28, R28, R33, R25 ;  /* 0x000000211c1c7224 */ /* 0x000fe400078e0219 */
[----:B------:R-:W-:Y:S02]  /*7fd0*/  IMAD R7, R7, R22, R18 ;  /* 0x0000001607077224 */ /* 0x000fe400078e0212 */
[----:B------:R-:W-:-:S03]  /*7fe0*/  IMAD.MOV.U32 R10, RZ, RZ, 0x1 ;  /* 0x00000001ff0a7424 */ /* 0x000fc600078e00ff */
[----:B------:R-:W-:Y:S02]  /*7ff0*/  SEL R11, R7, R28, !P2 ;  /* 0x0000001c070b7207 */ /* 0x000fe40005000000 */
[----:B------:R-:W-:Y:S01]  /*8000*/  SEL R28, R28, R7, !P2 ;  /* 0x000000071c1c7207 */ /* 0x000fe20005000000 */
[----:B------:R-:W-:-:S07]  /*8010*/  IMAD.MOV.U32 R7, RZ, RZ, R19 ;  /* 0x000000ffff077224 */ /* 0x000fce00078e0013 */
.L_x_168:
[----:B------:R-:W-:Y:S01]  /*8020*/  LOP3.LUT P0, RZ, R10, 0xff, RZ, 0xc0, !PT ;  /* 0x000000ff0aff7812 */ /* 0x000fe2000780c0ff */
[----:B------:R-:W-:-:S12]  /*8030*/  IMAD.MOV.U32 R10, RZ, RZ, R28 ;  /* 0x000000ffff0a7224 */ /* 0x000fd800078e001c */
[----:B------:R-:W-:Y:S05]  /*8040*/  @P0 BRA `(.L_x_171) ;  /* 0xffffff9000780947 */ /* 0x000fea000383ffff */
[----:B------:R-:W-:Y:S05]  /*8050*/  EXIT ;  /* 0x000000000000794d */ /* 0x000fea0003800000 */
.L_x_7:
[----:B0-----:R-:W-:Y:S01]  /*8060*/  ULDC.64 UR4, c[0x0][0x650] ;  /* 0x0001940000047ab9 */ /* 0x001fe20000000a00 */
        /* <DEDUP_REMOVED lines=25> */
.L_x_173:
[----:B------:R-:W0:Y:S01]  /*8200*/  LDC.64 R28, c[0x0][0x640] ;  /* 0x00019000ff1c7b82 */ /* 0x000e220000000a00 */
[-CC-:B------:R-:W-:Y:S01]  /*8210*/  SHF.R.U64 R21, R16, R6.reuse, R17.reuse ;  /* 0x0000000610157219 */ /* 0x180fe20000001211 */
[----:B------:R-:W-:Y:S01]  /*8220*/  IMAD.MOV.U32 R31, RZ, RZ, 0x1 ;  /* 0x00000001ff1f7424 */ /* 0x000fe200078e00ff */
[----:B------:R-:W-:Y:S02]  /*8230*/  SHF.R.U32.HI R5, RZ, R6, R17 ;  /* 0x00000006ff057219 */ /* 0x000fe40000011611 */
        /* <DEDUP_REMOVED lines=9> */
[----:B0-----:R-:W-:Y:S01]  /*82d0*/  ISETP.NE.U32.AND P0, PT, R28, RZ, PT ;  /* 0x000000ff1c00720c */ /* 0x001fe20003f05070 */
[----:B------:R-:W-:-:S03]  /*82e0*/  IMAD.MOV.U32 R11, RZ, RZ, -0x1 ;  /* 0xffffffffff0b7424 */ /* 0x000fc600078e00ff */
[----:B------:R-:W-:Y:S02]  /*82f0*/  ISETP.NE.AND.EX P0, PT, R29, RZ, PT, P0 ;  /* 0x000000ff1d00720c */ /* 0x000fe40003f05300 */
[----:B------:R-:W0:Y:S01]  /*8300*/  LDC R24, c[0x0][0x600] ;  /* 0x00018000ff187b82 */ /* 0x000e220000000800 */
[-CC-:B-1----:R-:W-:Y:S02]  /*8310*/  SHF.R.U64 R18, R10, R14.reuse, R5.reuse ;  /* 0x0000000e0a127219 */ /* 0x182fe40000001205 */
[----:B------:R-:W-:-:S05]  /*8320*/  SHF.R.U32.HI R5, RZ, R14, R5 ;  /* 0x0000000eff057219 */ /* 0x000fca0000011605 */
        /* <DEDUP_REMOVED lines=21> */
.L_x_174:
[----:B-1----:R-:W-:Y:S01]  /*8480*/  SHF.R.U64 R6, R10, R25, R11 ;  /* 0x000000190a067219 */ /* 0x002fe2000000120b */
[----:B0-----:R-:W-:Y:S01]  /*8490*/  VIADD R11, R24, 0xffffffff ;  /* 0xffffffff180b7836 */ /* 0x001fe20000000000 */
[----:B------:R-:W-:Y:S01]  /*84a0*/  SHF.L.U32 R9, R31, R26, RZ ;  /* 0x0000001a1f097219 */ /* 0x000fe200000006ff */
[----:B------:R-:W-:Y:S01]  /*84b0*/  @P2 IMAD R12, R13, R20, R8 ;  /* 0x000000140d0c2224 */ /* 0x000fe200078e0208 */
[----:B------:R-:W-:Y:S01]  /*84c0*/  LOP3.LUT R5, R22, R33, RZ, 0xc0, !PT ;  /* 0x0000002116057212 */ /* 0x000fe200078ec0ff */
[----:B------:R-:W-:Y:S01]  /*84d0*/  IMAD.MOV R10, RZ, RZ, -R6 ;  /* 0x000000ffff0a7224 */ /* 0x000fe200078e0a06 */
[----:B------:R-:W-:Y:S01]  /*84e0*/  LOP3.LUT R18, R18, R11, RZ, 0xc0, !PT ;  /* 0x0000000b12127212 */ /* 0x000fe200078ec0ff */
[----:B------:R-:W-:Y:S02]  /*84f0*/  IMAD.MOV.U32 R8, RZ, RZ, 0x1 ;  /* 0x00000001ff087424 */ /* 0x000fe400078e00ff */
[----:B------:R-:W-:Y:S02]  /*8500*/  IMAD R9, R9, R6, R5 ;  /* 0x0000000609097224 */ /* 0x000fe400078e0205 */
[----:B--2---:R-:W-:-:S02]  /*8510*/  IMAD R5, R10, R27, R23 ;  /* 0x0000001b0a057224 */ /* 0x004fc400078e0217 */
[----:B---3--:R-:W-:Y:S02]  /*8520*/  IMAD R6, R9, R30, R12 ;  /* 0x0000001e09067224 */ /* 0x008fe400078e020c */
[----:B------:R-:W-:Y:S01]  /*8530*/  IMAD R9, R5, R24, R18 ;  /* 0x0000001805097224 */ /* 0x000fe200078e0212 */
[----:B------:R-:W-:Y:S01]  /*8540*/  PRMT R5, R8, 0x7610, R5 ;  /* 0x0000761008057816 */ /* 0x000fe20000000005 */
[----:B------:R-:W-:-:S03]  /*8550*/  IMAD.MOV.U32 R16, RZ, RZ, R21 ;  /* 0x000000ffff107224 */ /* 0x000fc600078e0015 */
[----:B------:R-:W-:Y:S02]  /*8560*/  SEL R17, R9, R6, !P2 ;  /* 0x0000000609117207 */ /* 0x000fe40005000000 */
[----:B------:R-:W-:-:S07]  /*8570*/  SEL R6, R6, R9, !P2 ;  /* 0x0000000906067207 */ /* 0x000fce0005000000 */
.L_x_172:
[----:B------:R-:W-:-:S08]  /*8580*/  NOP ;  /* 0x0000000000007918 */ /* 0x000fd00000000000 */
[----:B------:R-:W0:-:S00]  /*8590*/  USETMAXREG.DEALLOC.CTAPOOL 0x28 ;  /* 0x00000028000079c8 */ /* 0x000e0000080e0500 */
[----:B0-----:R-:W-:-:S13]  /*85a0*/  ISETP.NE.AND P0, PT, R7, RZ, PT ;  /* 0x000000ff0700720c */ /* 0x001fda0003f05270 */
[----:B------:R-:W-:Y:S05]  /*85b0*/  @P0 EXIT ;  /* 0x000000000000094d */ /* 0x000fea0003800000 */
[----:B------:R-:W-:Y:S01]  /*85c0*/  LOP3.LUT P0, RZ, R5, 0xff, RZ, 0xc0, !PT ;  /* 0x000000ff05ff7812 */ /* 0x000fe2000780c0ff */
[----:B------:R-:W-:Y:S02]  /*85d0*/  IMAD.MOV.U32 R11, RZ, RZ, 0x1 ;  /* 0x00000001ff0b7424 */ /* 0x000fe400078e00ff */
[----:B------:R-:W-:-:S10]  /*85e0*/  IMAD.MOV.U32 R15, RZ, RZ, RZ ;  /* 0x000000ffff0f7224 */ /* 0x000fd400078e00ff */
[----:B------:R-:W-:Y:S05]  /*85f0*/  @!P0 BRA `(.L_x_175) ;  /* 0x0000000c00788947 */ /* 0x000fea0003800000 */
[----:B------:R-:W0:Y:S01]  /*8600*/  LDC R5, c[0x0][0x28c] ;  /* 0x0000a300ff057b82 */ /* 0x000e220000000800 */
[----:B------:R-:W-:Y:S01]  /*8610*/  UMOV UR14, 0x1 ;  /* 0x00000001000e7882 */ /* 0x000fe20000000000 */
[----:B------:R-:W-:Y:S01]  /*8620*/  ULDC UR9, c[0x0][0xc] ;  /* 0x0000030000097ab9 */ /* 0x000fe20000000800 */
[----:B------:R-:W-:Y:S01]  /*8630*/  ULDC UR12, c[0x0][0x10] ;  /* 0x00000400000c7ab9 */ /* 0x000fe20000000800 */
[----:B------:R-:W-:Y:S01]  /*8640*/  ULDC UR5, c[0x0][0x658] ;  /* 0x0001960000057ab9 */ /* 0x000fe20000000800 */
[----:B------:R-:W-:Y:S01]  /*8650*/  UMOV UR7, 0xffffffff ;  /* 0xffffffff00077882 */ /* 0x000fe20000000000 */
[----:B------:R-:W-:Y:S01]  /*8660*/  BSSY B0, `(.L_x_175) ;  /* 0x00000d7000007945 */ /* 0x000fe20003800000 */
[----:B------:R-:W-:Y:S01]  /*8670*/  USHF.L.U32 UR7, UR7, UR5, URZ ;  /* 0x0000000507077299 */ /* 0x000fe2000800063f */
[----:B------:R-:W1:Y:S01]  /*8680*/  S2UR UR8, SR_CgaCtaId ;  /* 0x00000000000879c3 */ /* 0x000e620000008800 */
[----:B------:R-:W-:Y:S01]  /*8690*/  USHF.L.U32 UR5, UR14, UR5, URZ ;  /* 0x000000050e057299 */ /* 0x000fe2000800063f */
[----:B------:R-:W-:Y:S01]  /*86a0*/  IMAD.MOV.U32 R13, RZ, RZ, 0x1 ;  /* 0x00000001ff0d7424 */ /* 0x000fe200078e00ff */
[----:B------:R-:W-:Y:S01]  /*86b0*/  LOP3.LUT R14, R4, 0x2, RZ, 0xfc, !PT ;  /* 0x00000002040e7812 */ /* 0x000fe200078efcff */
[----:B------:R-:W-:Y:S01]  /*86c0*/  IMAD.MOV.U32 R11, RZ, RZ, 0x1 ;  /* 0x00000001ff0b7424 */ /* 0x000fe200078e00ff */
[----:B------:R-:W-:Y:S01]  /*86d0*/  ULDC UR4, c[0x0][0x600] ;  /* 0x0001800000047ab9 */ /* 0x000fe20000000800 */
[----:B------:R-:W-:Y:S01]  /*86e0*/  IMAD.MOV.U32 R15, RZ, RZ, RZ ;  /* 0x000000ffff0f7224 */ /* 0x000fe200078e00ff */
[----:B------:R-:W-:Y:S01]  /*86f0*/  UMOV UR15, 0x55 ;  /* 0x00000055000f7882 */ /* 0x000fe20000000000 */
[----:B------:R-:W-:-:S02]  /*8700*/  UIADD3 UR4, UR4, -0x1, URZ ;  /* 0xffffffff04047890 */ /* 0x000fc4000fffe03f */
[----:B------:R-:W-:Y:S01]  /*8710*/  ULOP3.LUT UR7, URZ, UR7, URZ, 0x33, !UPT ;  /* 0x000000073f077292 */ /* 0x000fe2000f8e333f */
[----:B------:R-:W-:Y:S01]  /*8720*/  ULDC.64 UR30, c[0x0][0x198] ;  /* 0x00006600001e7ab9 */ /* 0x000fe20000000a00 */
[----:B0-----:R-:W-:-:S05]  /*8730*/  VIADD R5, R5, 0x7f ;  /* 0x0000007f05057836 */ /* 0x001fca0000000000 */
[----:B------:R-:W-:Y:S01]  /*8740*/  SHF.R.S32.HI R8, RZ, 0x1f, R5 ;  /* 0x0000001fff087819 */ /* 0x000fe20000011405 */
[----:B-1----:R-:W-:-:S03]  /*8750*/  ULOP3.LUT UR10, UR8, 0x1, URZ, 0xc0, !UPT ;  /* 0x00000001080a7892 */ /* 0x002fc6000f8ec03f */
[----:B------:R-:W-:Y:S01]  /*8760*/  LEA.HI R8, R8, R5, RZ, 0x7 ;  /* 0x0000000508087211 */ /* 0x000fe200078f38ff */
[----:B------:R-:W-:Y:S02]  /*8770*/  USHF.R.U32.HI UR28, URZ, 0x1, UR8 ;  /* 0x000000013f1c7899 */ /* 0x000fe40008011608 */
[----:B------:R-:W-:Y:S01]  /*8780*/  USHF.L.U32 UR6, UR8, 0x6, URZ ;  /* 0x0000000608067899 */ /* 0x000fe2000800063f */
[----:B------:R-:W-:Y:S01]  /*8790*/  SHF.R.S32.HI R10, RZ, 0x7, R8 ;  /* 0x00000007ff0a7819 */ /* 0x000fe20000011408 */
[----:B------:R-:W-:Y:S02]  /*87a0*/  USHF.L.U32 UR27, UR8, 0xd, URZ ;  /* 0x0000000d081b7899 */ /* 0x000fe4000800063f */
[----:B------:R-:W-:Y:S02]  /*87b0*/  ULOP3.LUT UR8, UR8, 0xfffffffe, URZ, 0xc0, !UPT ;  /* 0xfffffffe08087892 */ /* 0x000fe4000f8ec03f */
[----:B------:R-:W-:Y:S01]  /*87c0*/  UISETP.GT.U32.AND UP0, UPT, UR10, 0xffff, UPT ;  /* 0x0000ffff0a00788c */ /* 0x000fe2000bf04070 */
[----:B------:R-:W-:Y:S01]  /*87d0*/  VIADD R5, R10, 0x1 ;  /* 0x000000010a057836 */ /* 0x000fe20000000000 */
[----:B------:R-:W-:-:S02]  /*87e0*/  USHF.L.U32 UR13, UR14, UR8, URZ ;  /* 0x000000080e0d7299 */ /* 0x000fc4000800063f */
[----:B------:R-:W-:Y:S02]  /*87f0*/  ULOP3.LUT UR11, UR8, 0x1, URZ, 0xfc, !UPT ;  /* 0x00000001080b7892 */ /* 0x000fe4000f8efc3f */
[----:B------:R-:W-:Y:S02]  /*8800*/  UIMAD.WIDE.U32 UR8, UR9, UR12, URZ ;  /* 0x0000000c090872a5 */ /* 0x000fe4000f8e003f */
[----:B------:R-:W-:Y:S01]  /*8810*/  USEL UR10, UR10, 0xffff, !UP0 ;  /* 0x0000ffff0a0a7887 */ /* 0x000fe2000c000000 */
[----:B------:R-:W-:Y:S01]  /*8820*/  ULDC UR12, c[0x0][0x14] ;  /* 0x00000500000c7ab9 */ /* 0x000fe20000000800 */
[----:B------:R-:W-:Y:S02]  /*8830*/  USHF.L.U32 UR11, UR14, UR11, URZ ;  /* 0x0000000b0e0b7299 */ /* 0x000fe4000800063f */
[----:B------:R-:W-:Y:S02]  /*8840*/  UIMAD.WIDE.U32 UR24, UR8, UR12, URZ ;  /* 0x0000000c081872a5 */ /* 0x000fe4000f8e003f */
[----:B------:R-:W-:-:S02]  /*8850*/  UIMAD UR14, UR9, UR12, URZ ;  /* 0x0000000c090e72a4 */ /* 0x000fc4000f8e023f */
[----:B------:R-:W-:Y:S02]  /*8860*/  ULOP3.LUT UR10, UR10, 0xffff, URZ, 0xc0, !UPT ;  /* 0x0000ffff0a0a7892 */ /* 0x000fe4000f8ec03f */
[----:B------:R-:W-:Y:S02]  /*8870*/  ULOP3.LUT UR6, UR6, 0x40, URZ, 0xc0, !UPT ;  /* 0x0000004006067892 */ /* 0x000fe4000f8ec03f */
[----:B------:R-:W-:Y:S02]  /*8880*/  ULOP3.LUT UR13, UR13, UR11, URZ, 0xfc, !UPT ;  /* 0x0000000b0d0d7292 */ /* 0x000fe4000f8efc3f */
[----:B------:R-:W-:Y:S02]  /*8890*/  UIADD3 UR14, UR25, UR14, URZ ;  /* 0x0000000e190e7290 */ /* 0x000fe4000fffe03f */
[----:B------:R-:W-:-:S12]  /*88a0*/  USHF.L.U32 UR15, UR15, UR10, URZ ;  /* 0x0000000a0f0f7299 */ /* 0x000fd8000800063f */
.L_x_186:
[----:B------:R-:W-:-:S03]  /*88b0*/  UMOV UR8, 0xffffffff ;  /* 0xffffffff00087882 */ /* 0x000fc60000000000 */
[----:B------:R-:W-:Y:S05]  /*88c0*/  BRA.DIV UR8, `(.L_x_176) ;  /* 0x0000001208207947 */ /* 0x000fea000b800000 */
[----:B------:R-:W-:-:S13]  /*88d0*/  ELECT P0, URZ, PT ;  /* 0x00000000003f782f */ /* 0x000fda0003800000 */
.L_x_200:
[----:B------:R-:W0:Y:S01]  /*88e0*/  LDC R7, c[0x0][0x28c] ;  /* 0x0000a300ff077b82 */ /* 0x000e220000000800 */
[----:B------:R-:W-:Y:S01]  /*88f0*/  BSSY B1, `(.L_x_177) ;  /* 0x000003b000017945 */ /* 0x000fe20003800000 */
[----:B0-----:R-:W-:-:S13]  /*8900*/  ISETP.LT.OR P0, PT, R7, 0x1, !P0 ;  /* 0x000000010700780c */ /* 0x001fda0004701670 */
[----:B------:R-:W-:Y:S05]  /*8910*/  @P0 BRA `(.L_x_178) ;  /* 0x0000000000e00947 */ /* 0x000fea0003800000 */
[----:B------:R-:W-:Y:S01]  /*8920*/  LEA R9, R6, UR28, 0x2 ;  /* 0x0000001c06097c11 */ /* 0x000fe2000f8e10ff */
[----:B------:R-:W-:Y:S01]  /*8930*/  IMAD.MOV.U32 R21, RZ, RZ, RZ ;  /* 0x000000ffff157224 */ /* 0x000fe200078e00ff */
[----:B------:R-:W-:Y:S01]  /*8940*/  LEA R17, R17, UR6, 0x7 ;  /* 0x0000000611117c11 */ /* 0x000fe2000f8e38ff */
[----:B------:R-:W-:Y:S02]  /*8950*/  IMAD.MOV.U32 R6, RZ, RZ, R5 ;  /* 0x000000ffff067224 */ /* 0x000fe400078e0005 */
[----:B------:R-:W-:Y:S02]  /*8960*/  IMAD.MOV.U32 R7, RZ, RZ, R11 ;  /* 0x000000ffff077224 */ /* 0x000fe400078e000b */
[----:B------:R-:W-:Y:S02]  /*8970*/  IMAD.MOV.U32 R8, RZ, RZ, R15 ;  /* 0x000000ffff087224 */ /* 0x000fe400078e000f */
[----:B------:R-:W-:-:S07]  /*8980*/  IMAD.SHL.U32 R18, R9, 0x20, RZ ;  /* 0x0000002009127824 */ /* 0x000fce00078e00ff */
.L_x_181:
[----:B------:R-:W0:Y:S01]  /*8990*/  S2R R12, SR_CgaCtaId ;  /* 0x00000000000c7919 */ /* 0x000e220000008800 */
[----:B------:R-:W-:Y:S02]  /*89a0*/  MOV R9, 0x400 ;  /* 0x0000040000097802 */ /* 0x000fe40000000f00 */
[----:B------:R-:W-:Y:S02]  /*89b0*/  LOP3.LUT P1, RZ, R0, 0x7f, RZ, 0xc0, !PT ;  /* 0x0000007f00ff7812 */ /* 0x000fe4000782c0ff */
[----:B0-----:R-:W-:Y:S02]  /*89c0*/  LEA R19, R12, R9, 0x18 ;  /* 0x000000090c137211 */ /* 0x001fe400078ec0ff */
[----:B------:R-:W-:-:S09]  /*89d0*/  SHF.L.U32 R9, R7, 0x1f, RZ ;  /* 0x0000001f07097819 */ /* 0x000fd200000006ff */
[----:B------:R-:W0:Y:S01]  /*89e0*/  @!P1 LDC R12, c[0x0][0x500] ;  /* 0x00014000ff0c9b82 */ /* 0x000e220000000800 */
[----:B------:R-:W-:-:S04]  /*89f0*/  IMAD R20, R8, 0x8, R19 ;  /* 0x0000000808147824 */ /* 0x000fc800078e0213 */
[----:B------:R-:W1:Y:S02]  /*8a00*/  SYNCS.PHASECHK.TRANS64.TRYWAIT P0, [R20+URZ+0x38], R9 ;  /* 0x00003809140075a7 */ /* 0x000e64000800017f */
[----:B-1----:R-:W-:Y:S05]  /*8a10*/  @!P0 BRA `(.L_x_179) ;  /* 0x0000000c00ec8947 */ /* 0x002fea0003800000 */
.L_x_201:
[----:B-1----:R-:W-:Y:S01]  /*8a20*/  PRMT R9, R14, 0x9910, RZ ;  /* 0x000099100e097816 */ /* 0x002fe200000000ff */
[----:B0-----:R0:W-:Y:S03]  /*8a30*/  @!P1 SYNCS.ARRIVE.TRANS64 RZ, [R20+URZ], R12 ;  /* 0x0000000c14ff99a7 */ /* 0x0011e6000800003f */
[----:B------:R-:W-:-:S13]  /*8a40*/  ISETP.NE.AND P0, PT, R9, 0x2, PT ;  /* 0x000000020900780c */ /* 0x000fda0003f05270 */
[----:B0-----:R-:W-:Y:S05]  /*8a50*/  @P0 BRA `(.L_x_180) ;  /* 0x0000000000040947 */ /* 0x001fea0003800000 */
[----:B------:R-:W-:Y:S01]  /*8a60*/  BPT.TRAP 0x1 ;  /* 0x000000040000795c */ /* 0x000fe20000300000 */
.L_x_180:
[----:B------:R-:W-:Y:S01]  /*8a70*/  R2UR UR8, R8 ;  /* 0x00000000080872ca */ /* 0x000fe200000e0000 */
[----:B------:R-:W-:Y:S01]  /*8a80*/  VIADD R6, R6, 0xffffffff ;  /* 0xffffffff06067836 */ /* 0x000fe20000000000 */
[----:B------:R-:W-:Y:S01]  /*8a90*/  R2UR UR22, R19 ;  /* 0x00000000131672ca */ /* 0x000fe200000e0000 */
[----:B------:R-:W-:Y:S01]  /*8aa0*/  UIADD3 UR16, UP0, UR30, 0xf0, URZ ;  /* 0x000000f01e107890 */ /* 0x000fe2000ff1e03f */
[----:B------:R-:W-:Y:S01]  /*8ab0*/  R2UR UR23, R18 ;  /* 0x00000000121772ca */ /* 0x000fe200000e0000 */
[----:B------:R-:W-:Y:S01]  /*8ac0*/  UIADD3 UR32, UP1, UR30, 0x1f0, URZ ;  /* 0x000001f01e207890 */ /* 0x000fe2000ff3e03f */
[----:B------:R-:W-:Y:S01]  /*8ad0*/  R2UR UR9, R20 ;  /* 0x00000000140972ca */ /* 0x000fe200000e0000 */
[----:B------:R-:W-:Y:S01]  /*8ae0*/  UIADD3.X UR17, URZ, UR31, URZ, UP0, !UPT ;  /* 0x0000001f3f117290 */ /* 0x000fe200087fe43f */
[----:B------:R-:W-:Y:S01]  /*8af0*/  R2UR UR10, R21 ;  /* 0x00000000150a72ca */ /* 0x000fe200000e0000 */
[----:B------:R-:W-:Y:S01]  /*8b00*/  UPRMT UR20, URZ, 0x5410, UR15 ;  /* 0x000054103f147896 */ /* 0x000fe2000800000f */
[----:B------:R-:W-:Y:S01]  /*8b10*/  R2UR UR12, R16 ;  /* 0x00000000100c72ca */ /* 0x000fe200000e0000 */
[----:B------:R-:W-:Y:S01]  /*8b20*/  VIADD R8, R8, 0x1 ;  /* 0x0000000108087836 */ /* 0x000fe20000000000 */
[----:B------:R-:W-:Y:S01]  /*8b30*/  R2UR UR26, R17 ;  /* 0x00000000111a72ca */ /* 0x000fe200000e0000 */
[----:B------:R-:W-:Y:S01]  /*8b40*/  USHF.L.U32 UR8, UR8, 0xe, URZ ;  /* 0x0000000e08087899 */ /* 0x000fe2000800063f */
[----:B------:R-:W-:Y:S01]  /*8b50*/  ISETP.GT.AND P1, PT, R6, 0x1, PT ;  /* 0x000000010600780c */ /* 0x000fe20003f24270 */
[----:B------:R-:W-:Y:S01]  /*8b60*/  UPRMT UR29, URZ, 0x5410, UR13 ;  /* 0x000054103f1d7896 */ /* 0x000fe2000800000d */
[C---:B------:R-:W-:Y:S01]  /*8b70*/  ISETP.NE.AND P0, PT, R8.reuse, 0x7, PT ;  /* 0x000000070800780c */ /* 0x040fe20003f05270 */
[----:B------:R-:W-:Y:S01]  /*8b80*/  ULEA UR11, UR28, UR8, 0xc ;  /* 0x000000081c0b7291 */ /* 0x000fe2000f8e603f */
[----:B------:R-:W-:Y:S01]  /*8b90*/  VIADD R21, R21, 0x80 ;  /* 0x0000008015157836 */ /* 0x000fe20000000000 */
[----:B------:R-:W-:Y:S01]  /*8ba0*/  ULOP3.LUT UR8, UR8, 0x2000, UR27, 0xf8, !UPT ;  /* 0x0000200008087892 */ /* 0x000fe2000f8ef81b */
[----:B------:R-:W-:Y:S01]  /*8bb0*/  SEL R12, RZ, 0x1, P0 ;  /* 0x00000001ff0c7807 */ /* 0x000fe20000000000 */
[----:B------:R-:W-:Y:S01]  /*8bc0*/  UIADD3 UR21, UR22, 0x180, UR11 ;  /* 0x0000018016157890 */ /* 0x000fe2000fffe00b */
[----:B------:R-:W-:Y:S01]  /*8bd0*/  SEL R8, R8, RZ, P0 ;  /* 0x000000ff08087207 */ /* 0x000fe20000000000 */
[----:B------:R-:W-:Y:S01]  /*8be0*/  UIADD3 UR22, UR22, 0x1c180, UR8 ;  /* 0x0001c18016167890 */ /* 0x000fe2000fffe008 */
[----:B------:R-:W-:Y:S01]  /*8bf0*/  LOP3.LUT R7, R7, R12, RZ, 0x3c, !PT ;  /* 0x0000000c07077212 */ /* 0x000fe200078e3cff */
[----:B------:R-:W-:Y:S01]  /*8c00*/  UIADD3.X UR33, URZ, UR31, URZ, UP1, !UPT ;  /* 0x0000001f3f217290 */ /* 0x000fe20008ffe43f */
[----:B------:R-:W-:Y:S01]  /*8c10*/  UMOV UR18, 0x0 ;  /* 0x0000000000127882 */ /* 0x000fe20000000000 */
[----:B------:R-:W-:Y:S01]  /*8c20*/  UMOV UR19, 0x10000000 ;  /* 0x1000000000137882 */ /* 0x000fe20000000000 */
[----:B------:R-:W-:Y:S01]  /*8c30*/  UMOV UR11, UR23 ;  /* 0x00000017000b7c82 */ /* 0x000fe20008000000 */
[----:B------:R-:W-:-:S02]  /*8c40*/  UMOV UR8, UR21 ;  /* 0x0000001500087c82 */ /* 0x000fc40008000000 */
[----:B------:R0:W-:Y:S02]  /*8c50*/  UTMALDG.3D.MULTICAST [UR8], [UR16], UR20, desc[UR18] ;  /* 0x00001208100073b4 */ /* 0x0001e40008011814 */
[----:B0-----:R-:W-:Y:S01]  /*8c60*/  UMOV UR8, UR22 ;  /* 0x0000001600087c82 */ /* 0x001fe20008000000 */
[----:B------:R-:W-:Y:S02]  /*8c70*/  UMOV UR11, UR26 ;  /* 0x0000001a000b7c82 */ /* 0x000fe40008000000 */
[----:B------:R0:W-:Y:S02]  /*8c80*/  UTMALDG.3D.MULTICAST [UR8], [UR32], UR29, desc[UR18] ;  /* 0x00001208200073b4 */ /* 0x0001e4000801181d */
[----:B0-----:R-:W-:Y:S05]  /*8c90*/  @P1 BRA `(.L_x_181) ;  /* 0xfffffffc003c1947 */ /* 0x001fea000383ffff */
.L_x_178:
[----:B------:R-:W-:Y:S05]  /*8ca0*/  BSYNC B1 ;  /* 0x0000000000017941 */ /* 0x000fea0003800000 */
.L_x_177:
[----:B------:R-:W-:Y:S01]  /*8cb0*/  LOP3.LUT P1, RZ, R13, 0xff, RZ, 0xc0, !PT ;  /* 0x000000ff0dff7812 */ /* 0x000fe2000782c0ff */
[C---:B------:R-:W-:Y:S01]  /*8cc0*/  IMAD.IADD R15, R10.reuse, 0x1, R15 ;  /* 0x000000010a0f7824 */ /* 0x040fe200078e020f */
[----:B------:R-:W-:Y:S01]  /*8cd0*/  ULDC.64 UR8, c[0x0][0x650] ;  /* 0x0001940000087ab9 */ /* 0x000fe20000000a00 */
[C---:B------:R-:W-:Y:S01]  /*8ce0*/  ISETP.GE.U32.AND P3, PT, R10.reuse, 0x7, PT ;  /* 0x000000070a00780c */ /* 0x040fe20003f66070 */
[----:B------:R-:W-:Y:S01]  /*8cf0*/  BSSY B1, `(.L_x_182) ;  /* 0x000006b000017945 */ /* 0x000fe20003800000 */
[C---:B------:R-:W-:Y:S01]  /*8d00*/  IMAD.WIDE.U32 R6, R15.reuse, 0x24924925, RZ ;  /* 0x249249250f067825 */ /* 0x040fe200078e00ff */
[----:B------:R-:W-:Y:S02]  /*8d10*/  ISETP.GT.U32.AND P0, PT, R15, 0x6, PT ;  /* 0x000000060f00780c */ /* 0x000fe40003f04070 */
[----:B------:R-:W-:Y:S01]  /*8d20*/  PRMT R13, RZ, 0x7610, R13 ;  /* 0x00007610ff0d7816 */ /* 0x000fe2000000000d */
[----:B------:R-:W-:Y:S01]  /*8d30*/  IMAD.MOV.U32 R17, RZ, RZ, -0x1 ;  /* 0xffffffffff117424 */ /* 0x000fe200078e00ff */
[----:B------:R-:W-:Y:S01]  /*8d40*/  ISETP.LT.U32.AND P0, PT, R10, 0x7, P0 ;  /* 0x000000070a00780c */ /* 0x000fe20000701070 */
[----:B------:R-:W-:-:S02]  /*8d50*/  IMAD.MOV.U32 R16, RZ, RZ, -0x1 ;  /* 0xffffffffff107424 */ /* 0x000fc400078e00ff */
[----:B------:R-:W0:Y:S01]  /*8d60*/  @P1 S2R R9, SR_CgaCtaId ;  /* 0x0000000000091919 */ /* 0x000e220000008800 */
[----:B------:R-:W-:Y:S02]  /*8d70*/  SEL R6, RZ, 0x1, !P0 ;  /* 0x00000001ff067807 */ /* 0x000fe40004000000 */
[----:B------:R-:W-:Y:S02]  /*8d80*/  IADD3 R2, P0, R2, UR24, RZ ;  /* 0x0000001802027c10 */ /* 0x000fe4000ff1e0ff */
[----:B------:R-:W-:Y:S02]  /*8d90*/  @P1 MOV R8, 0x400 ;  /* 0x0000040000081802 */ /* 0x000fe40000000f00 */
[----:B------:R-:W-:Y:S02]  /*8da0*/  IADD3.X R3, R3, UR14, RZ, P0, !PT ;  /* 0x0000000e03037c10 */ /* 0x000fe400087fe4ff */
[----:B------:R-:W-:Y:S02]  /*8db0*/  ISETP.GE.U32.AND P0, PT, R2, UR8, PT ;  /* 0x0000000802007c0c */ /* 0x000fe4000bf06070 */
[----:B------:R-:W-:-:S02]  /*8dc0*/  LOP3.LUT R11, R11, R6, RZ, 0x3c, !PT ;  /* 0x000000060b0b7212 */ /* 0x000fc400078e3cff */
[----:B------:R-:W-:Y:S02]  /*8dd0*/  ISETP.GE.U32.AND.EX P0, PT, R3, UR9, PT, P0 ;  /* 0x0000000903007c0c */ /* 0x000fe4000bf06100 */
[----:B0-----:R-:W-:Y:S01]  /*8de0*/  @P1 LEA R8, R9, R8, 0x18 ;  /* 0x0000000809081211 */ /* 0x001fe200078ec0ff */
[----:B------:R-:W-:-:S03]  /*8df0*/  IMAD.IADD R9, R15, 0x1, -R7 ;  /* 0x000000010f097824 */ /* 0x000fc600078e0a07 */
[----:B------:R0:W-:Y:S02]  /*8e00*/  @P1 SYNCS.ARRIVE.TRANS64.A1T0 RZ, [R8+URZ+0x88], RZ ;  /* 0x000088ff08ff19a7 */ /* 0x0001e4000810003f */
[----:B------:R-:W-:Y:S02]  /*8e10*/  LEA.HI R9, R9, R7, RZ, 0x1f ;  /* 0x0000000709097211 */ /* 0x000fe400078ff8ff */
[----:B------:R-:W-:Y:S02]  /*8e20*/  PRMT R7, RZ, 0x7610, R7 ;  /* 0x00007610ff077816 */ /* 0x000fe40000000007 */
[----:B------:R-:W-:-:S04]  /*8e30*/  SHF.R.U32.HI R6, RZ, 0x2, R9 ;  /* 0x00000002ff067819 */ /* 0x000fc80000011609 */
[----:B------:R-:W-:Y:S01]  /*8e40*/  @P3 LOP3.LUT R11, R11, 0x1, R6, 0x78, !PT ;  /* 0x000000010b0b3812 */ /* 0x000fe200078e7806 */
[----:B------:R-:W-:Y:S02]  /*8e50*/  IMAD R15, R6, -0x7, R15 ;  /* 0xfffffff9060f7824 */ /* 0x000fe400078e020f */
[----:B------:R-:W-:Y:S01]  /*8e60*/  IMAD.MOV.U32 R6, RZ, RZ, -0x1 ;  /* 0xffffffffff067424 */ /* 0x000fe200078e00ff */
[----:B0-----:R-:W-:Y:S06]  /*8e70*/  @P0 BRA `(.L_x_183) ;  /* 0x0000000400480947 */ /* 0x001fec0003800000 */
[----:B------:R-:W0:Y:S01]  /*8e80*/  S2R R17, SR_CTAID.X ;  /* 0x0000000000117919 */ /* 0x000e220000002500 */
[----:B------:R-:W-:Y:S01]  /*8e90*/  ULDC.64 UR8, c[0x0][0x628] ;  /* 0x00018a0000087ab9 */ /* 0x000fe20000000a00 */
[----:B------:R-:W1:Y:S01]  /*8ea0*/  LDC R18, c[0x0][0x144] ;  /* 0x00005100ff127b82 */ /* 0x000e620000000800 */
[----:B------:R-:W-:Y:S01]  /*8eb0*/  ISETP.NE.U32.AND P0, PT, RZ, UR8, PT ;  /* 0x00000008ff007c0c */ /* 0x000fe2000bf05070 */
[----:B------:R-:W2:Y:S01]  /*8ec0*/  S2R R12, SR_CTAID.Y ;  /* 0x00000000000c7919 */ /* 0x000ea20000002600 */
[----:B------:R-:W-:Y:S01]  /*8ed0*/  ULDC UR10, c[0x0][0x150] ;  /* 0x00005400000a7ab9 */ /* 0x000fe20000000800 */
[----:B------:R-:W-:Y:S01]  /*8ee0*/  ULDC UR11, c[0x0][0x630] ;  /* 0x00018c00000b7ab9 */ /* 0x000fe20000000800 */
[----:B------:R-:W-:Y:S01]  /*8ef0*/  ISETP.NE.AND.EX P0, PT, RZ, UR9, PT, P0 ;  /* 0x00000009ff007c0c */ /* 0x000fe2000bf05300 */
[----:B------:R-:W-:Y:S01]  /*8f00*/  IMAD.MOV.U32 R6, RZ, RZ, R2 ;  /* 0x000000ffff067224 */ /* 0x000fe200078e0002 */
[----:B0-----:R-:W-:-:S05]  /*8f10*/  I2FP.F32.U32 R7, R17 ;  /* 0x0000001100077245 */ /* 0x001fca0000201000 */
[----:B------:R-:W-:Y:S01]  /*8f20*/  FMUL R20, R7, UR10 ;  /* 0x0000000a07147c20 */ /* 0x000fe20008400000 */
[----:B------:R-:W-:-:S05]  /*8f30*/  IMAD.MOV.U32 R7, RZ, RZ, R3 ;  /* 0x000000ffff077224 */ /* 0x000fca00078e0003 */
[----:B--2---:R-:W-:Y:S05]  /*8f40*/  @!P0 BRA `(.L_x_184) ;  /* 0x0000000000288947 */ /* 0x004fea0003800000 */
[----:B------:R-:W-:Y:S02]  /*8f50*/  ULDC UR10, c[0x0][0x634] ;  /* 0x00018d00000a7ab9 */ /* 0x000fe40000000800 */
[----:B------:R-:W-:-:S05]  /*8f60*/  IADD3 R7, P0, R2, UR10, RZ ;  /* 0x0000000a02077c10 */ /* 0x000fca000ff1e0ff */
[----:B------:R-:W-:-:S04]  /*8f70*/  IMAD.X R19, RZ, RZ, R3, P0 ;  /* 0x000000ffff137224 */ /* 0x000fc800000e0603 */
[----:B------:R-:W-:-:S04]  /*8f80*/  IMAD.WIDE.U32 R8, R19, UR8, RZ ;  /* 0x0000000813087c25 */ /* 0x000fc8000f8e00ff */
[----:B------:R-:W-:-:S04]  /*8f90*/  IMAD.WIDE.U32 R8, P0, R7, UR9, R8 ;  /* 0x0000000907087c25 */ /* 0x000fc8000f800008 */
[----:B------:R-:W-:-:S04]  /*8fa0*/  IMAD.WIDE.U32 R6, R7, UR8, RZ ;  /* 0x0000000807067c25 */ /* 0x000fc8000f8e00ff */
[----:B------:R-:W-:Y:S01]  /*8fb0*/  IMAD.MOV.U32 R6, RZ, RZ, R9 ;  /* 0x000000ffff067224 */ /* 0x000fe200078e0009 */
[----:B------:R-:W-:Y:S01]  /*8fc0*/  IADD3 RZ, P1, R7, R8, RZ ;  /* 0x0000000807ff7210 */ /* 0x000fe20007f3e0ff */
[----:B------:R-:W-:-:S04]  /*8fd0*/  IMAD.X R7, RZ, RZ, RZ, P0 ;  /* 0x000000ffff077224 */ /* 0x000fc800000e06ff */
[----:B------:R-:W-:-:S08]  /*8fe0*/  IMAD.WIDE.U32.X R6, R19, UR9, R6, P1 ;  /* 0x0000000913067c25 */ /* 0x000fd000088e0406 */
.L_x_184:
[--C-:B------:R-:W-:Y:S01]  /*8ff0*/  SHF.R.U64 R16, R6, UR11, R7.reuse ;  /* 0x0000000b06107c19 */ /* 0x100fe20008001207 */
[----:B------:R-:W0:Y:S01]  /*9000*/  F2I.U32.TRUNC.NTZ R20, R20 ;  /* 0x0000001400147305 */ /* 0x000e22000020f000 */
[----:B------:R-:W-:Y:S01]  /*9010*/  SHF.R.U32.HI R6, RZ, UR11, R7 ;  /* 0x0000000bff067c19 */ /* 0x000fe20008011607 */
[----:B------:R-:W-:Y:S01]  /*9020*/  ULDC.64 UR8, c[0x0][0x620] ;  /* 0x0001880000087ab9 */ /* 0x000fe20000000a00 */
[----:B------:R-:W-:Y:S01]  /*9030*/  IADD3 R9, P0, RZ, -R16, RZ ;  /* 0x80000010ff097210 */ /* 0x000fe20007f1e0ff */
[----:B------:R-:W-:Y:S01]  /*9040*/  ULDC.64 UR10, c[0x0][0x640] ;  /* 0x00019000000a7ab9 */ /* 0x000fe20000000a00 */
[----:B------:R-:W2:Y:S03]  /*9050*/  LDC R21, c[0x0][0x148] ;  /* 0x00005200ff157b82 */ /* 0x000ea60000000800 */
[----:B------:R-:W-:Y:S01]  /*9060*/  IMAD.X R6, RZ, RZ, ~R6, P0 ;  /* 0x000000ffff067224 */ /* 0x000fe200000e0e06 */
[----:B------:R-:W-:-:S03]  /*9070*/  ISETP.NE.U32.AND P0, PT, RZ, UR10, PT ;  /* 0x0000000aff007c0c */ /* 0x000fc6000bf05070 */
[----:B------:R-:W-:Y:S01]  /*9080*/  IMAD R8, R6, UR8, RZ ;  /* 0x0000000806087c24 */ /* 0x000fe2000f8e02ff */
[----:B------:R-:W-:Y:S01]  /*9090*/  ISETP.NE.AND.EX P0, PT, RZ, UR11, PT, P0 ;  /* 0x0000000bff007c0c */ /* 0x000fe2000bf05300 */
[----:B------:R-:W-:Y:S01]  /*90a0*/  IMAD.WIDE.U32 R6, R9, UR8, R2 ;  /* 0x0000000809067c25 */ /* 0x000fe2000f8e0002 */
[----:B------:R-:W-:-:S03]  /*90b0*/  ULDC UR8, c[0x0][0x618] ;  /* 0x0001860000087ab9 */ /* 0x000fc60000000800 */
[----:B------:R-:W-:Y:S01]  /*90c0*/  IMAD R9, R9, UR9, R8 ;  /* 0x0000000909097c24 */ /* 0x000fe2000f8e0208 */
[----:B------:R-:W-:Y:S01]  /*90d0*/  ULDC UR9, c[0x0][0x154] ;  /* 0x0000550000097ab9 */ /* 0x000fe20000000800 */
[----:B0-----:R-:W-:Y:S02]  /*90e0*/  IMAD.MOV R8, RZ, RZ, -R20 ;  /* 0x000000ffff087224 */ /* 0x001fe400078e0a14 */
[----:B------:R-:W-:Y:S02]  /*90f0*/  IMAD.IADD R7, R7, 0x1, R9 ;  /* 0x0000000107077824 */ /* 0x000fe400078e0209 */
[----:B-1----:R-:W-:Y:S01]  /*9100*/  IMAD R17, R18, R8, R17 ;  /* 0x0000000812117224 */ /* 0x002fe200078e0211 */
[----:B------:R-:W-:Y:S02]  /*9110*/  I2FP.F32.U32 R8, R12 ;  /* 0x0000000c00087245 */ /* 0x000fe40000201000 */
[--C-:B------:R-:W-:Y:S02]  /*9120*/  SHF.R.U64 R18, R6, UR8, R7.reuse ;  /* 0x0000000806127c19 */ /* 0x100fe40008001207 */
[----:B------:R-:W-:Y:S01]  /*9130*/  SHF.R.U32.HI R7, RZ, UR8, R7 ;  /* 0x00000008ff077c19 */ /* 0x000fe20008011607 */
[----:B------:R-:W-:Y:S01]  /*9140*/  FMUL R8, R8, UR9 ;  /* 0x0000000908087c20 */ /* 0x000fe20008400000 */
[----:B------:R-:W-:-:S02]  /*9150*/  ULDC UR8, c[0x0][0x608] ;  /* 0x0001820000087ab9 */ /* 0x000fc40000000800 */
[--C-:B------:R-:W-:Y:S01]  /*9160*/  SHF.R.U64 R20, R18, UR8, R7.reuse ;  /* 0x0000000812147c19 */ /* 0x100fe20008001207 */
[----:B------:R0:W1:Y:S01]  /*9170*/  F2I.U32.TRUNC.NTZ R22, R8 ;  /* 0x0000000800167305 */ /* 0x000062000020f000 */
[----:B------:R-:W-:Y:S01]  /*9180*/  SHF.R.U32.HI R7, RZ, UR8, R7 ;  /* 0x00000008ff077c19 */ /* 0x000fe20008011607 */
[----:B------:R-:W-:-:S03]  /*9190*/  ULDC UR8, c[0x0][0x658] ;  /* 0x0001960000087ab9 */ /* 0x000fc60000000800 */
[--C-:B------:R-:W-:Y:S02]  /*91a0*/  SHF.R.U64 R19, R20, UR8, R7.reuse ;  /* 0x0000000814137c19 */ /* 0x100fe40008001207 */
[----:B------:R-:W-:-:S03]  /*91b0*/  SHF.R.U32.HI R23, RZ, UR8, R7 ;  /* 0x00000008ff177c19 */ /* 0x000fc60008011607 */
[----:B------:R-:W-:Y:S02]  /*91c0*/  IMAD.MOV.U32 R6, RZ, RZ, R19 ;  /* 0x000000ffff067224 */ /* 0x000fe400078e0013 */
[----:B------:R-:W-:Y:S01]  /*91d0*/  IMAD.MOV.U32 R7, RZ, RZ, R23 ;  /* 0x000000ffff077224 */ /* 0x000fe200078e0017 */
[----:B0-----:R-:W-:Y:S06]  /*91e0*/  @!P0 BRA `(.L_x_185) ;  /* 0x0000000000288947 */ /* 0x001fec0003800000 */
        /* <DEDUP_REMOVED lines=10> */
.L_x_185:
[----:B------:R-:W-:Y:S01]  /*9290*/  ULDC UR8, c[0x0][0x648] ;  /* 0x0001920000087ab9 */ /* 0x000fe20000000800 */
[----:B-1----:R-:W-:Y:S01]  /*92a0*/  IMAD.MOV R22, RZ, RZ, -R22 ;  /* 0x000000ffff167224 */ /* 0x002fe200078e0a16 */
[----:B------:R-:W-:Y:S01]  /*92b0*/  SHF.R.U64 R7, R6, UR8, R7 ;  /* 0x0000000806077c19 */ /* 0x000fe20008001207 */
[----:B------:R-:W-:Y:S01]  /*92c0*/  ULDC UR8, c[0x0][0x638] ;  /* 0x00018e0000087ab9 */ /* 0x000fe20000000800 */
[----:B------:R-:W-:Y:S01]  /*92d0*/  LOP3.LUT R6, R20, UR7, RZ, 0xc0, !PT ;  /* 0x0000000714067c12 */ /* 0x000fe2000f8ec0ff */
[----:B--2---:R-:W-:Y:S01]  /*92e0*/  @P2 IMAD R17, R21, R22, R12 ;  /* 0x0000001615112224 */ /* 0x004fe200078e020c */
[----:B------:R-:W-:Y:S01]  /*92f0*/  LOP3.LUT R18, R18, UR4, RZ, 0xc0, !PT ;  /* 0x0000000412127c12 */ /* 0x000fe2000f8ec0ff */
[----:B------:R-:W-:Y:S01]  /*9300*/  IMAD.MOV R8, RZ, RZ, -R7 ;  /* 0x000000ffff087224 */ /* 0x000fe200078e0a07 */
[----:B------:R-:W-:Y:S01]  /*9310*/  ULDC UR9, c[0x0][0x610] ;  /* 0x0001840000097ab9 */ /* 0x000fe20000000800 */
[----:B------:R-:W-:Y:S02]  /*9320*/  IMAD R6, R7, UR5, R6 ;  /* 0x0000000507067c24 */ /* 0x000fe4000f8e0206 */
[----:B------:R-:W-:Y:S01]  /*9330*/  IMAD R19, R8, UR8, R19 ;  /* 0x0000000808137c24 */ /* 0x000fe2000f8e0213 */
[----:B------:R-:W-:Y:S01]  /*9340*/  ULDC UR8, c[0x0][0x600] ;  /* 0x0001800000087ab9 */ /* 0x000fe20000000800 */
[----:B------:R-:W-:-:S02]  /*9350*/  IMAD R6, R6, UR9, R17 ;  /* 0x0000000906067c24 */ /* 0x000fc4000f8e0211 */
[----:B------:R-:W-:Y:S02]  /*9360*/  IMAD R19, R19, UR8, R18 ;  /* 0x0000000813137c24 */ /* 0x000fe4000f8e0212 */
[----:B------:R-:W-:-:S03]  /*9370*/  IMAD.MOV.U32 R7, RZ, RZ, 0x1 ;  /* 0x00000001ff077424 */ /* 0x000fc600078e00ff */
[----:B------:R-:W-:Y:S02]  /*9380*/  SEL R17, R19, R6, !P2 ;  /* 0x0000000613117207 */ /* 0x000fe40005000000 */
[----:B------:R-:W-:-:S07]  /*9390*/  SEL R6, R6, R19, !P2 ;  /* 0x0000001306067207 */ /* 0x000fce0005000000 */
.L_x_183:
[----:B------:R-:W-:Y:S05]  /*93a0*/  BSYNC B1 ;  /* 0x0000000000017941 */ /* 0x000fea0003800000 */
.L_x_182:
[----:B------:R-:W-:-:S13]  /*93b0*/  LOP3.LUT P0, RZ, R7, 0xff, RZ, 0xc0, !PT ;  /* 0x000000ff07ff7812 */ /* 0x000fda000780c0ff */
[----:B------:R-:W-:Y:S05]  /*93c0*/  @P0 BRA `(.L_x_186) ;  /* 0xfffffff400380947 */ /* 0x000fea000383ffff */
[----:B------:R-:W-:Y:S05]  /*93d0*/  BSYNC B0 ;  /* 0x0000000000007941 */ /* 0x000fea0003800000 */
.L_x_175:
[----:B------:R-:W-:-:S03]  /*93e0*/  UMOV UR8, 0xffffffff ;  /* 0xffffffff00087882 */ /* 0x000fc60000000000 */
[----:B------:R-:W-:Y:S05]  /*93f0*/  BRA.DIV UR8, `(.L_x_187) ;  /* 0x0000000608887947 */ /* 0x000fea000b800000 */
[----:B------:R-:W-:-:S13]  /*9400*/  ELECT P0, URZ, PT ;  /* 0x00000000003f782f */ /* 0x000fda0003800000 */
.L_x_204:
[----:B------:R-:W-:Y:S04]  /*9410*/  BSSY B0, `(.L_x_188) ;  /* 0x0000046000007945 */ /* 0x000fe80003800000 */
[----:B------:R-:W-:Y:S05]  /*9420*/  @!P0 BRA `(.L_x_189) ;  /* 0x0000000400108947 */ /* 0x000fea0003800000 */
[----:B------:R-:W-:-:S04]  /*9430*/  LOP3.LUT R4, R4, 0x2, RZ, 0xfc, !PT ;  /* 0x0000000204047812 */ /* 0x000fc800078efcff */
[----:B------:R-:W-:-:S13]  /*9440*/  ISETP.NE.AND P0, PT, R4, 0x3, PT ;  /* 0x000000030400780c */ /* 0x000fda0003f05270 */
[----:B------:R-:W-:Y:S05]  /*9450*/  @!P0 BRA `(.L_x_190) ;  /* 0x0000000000048947 */ /* 0x000fea0003800000 */
[----:B------:R-:W-:Y:S01]  /*9460*/  BPT.TRAP 0x1 ;  /* 0x000000040000795c */ /* 0x000fe20000300000 */
.L_x_190:
[----:B------:R-:W0:Y:S01]  /*9470*/  S2R R3, SR_CgaCtaId ;  /* 0x0000000000037919 */ /* 0x000e220000008800 */
[----:B------:R-:W-:-:S04]  /*9480*/  MOV R0, 0x400 ;  /* 0x0000040000007802 */ /* 0x000fc80000000f00 */
[----:B0-----:R-:W-:Y:S02]  /*9490*/  LEA R0, R3, R0, 0x18 ;  /* 0x0000000003007211 */ /* 0x001fe400078ec0ff */
[----:B------:R-:W-:-:S03]  /*94a0*/  SHF.L.U32 R3, R11, 0x1f, RZ ;  /* 0x0000001f0b037819 */ /* 0x000fc600000006ff */
[----:B------:R-:W-:-:S04]  /*94b0*/  VIADD R0, R0, 0x38 ;  /* 0x0000003800007836 */ /* 0x000fc80000000000 */
[C---:B------:R-:W-:Y:S02]  /*94c0*/  IMAD R6, R15.reuse, 0x8, R0 ;  /* 0x000000080f067824 */ /* 0x040fe400078e0200 */
[----:B------:R-:W-:Y:S02]  /*94d0*/  VIADD R15, R15, 0x1 ;  /* 0x000000010f0f7836 */ /* 0x000fe40000000000 */
[----:B------:R-:W0:Y:S03]  /*94e0*/  SYNCS.PHASECHK.TRANS64.TRYWAIT P0, [R6+URZ], R3 ;  /* 0x00000003060075a7 */ /* 0x000e26000800017f */
[----:B------:R-:W-:-:S04]  /*94f0*/  ISETP.NE.AND P1, PT, R15, 0x7, PT ;  /* 0x000000070f00780c */ /* 0x000fc80003f25270 */
[----:B------:R-:W-:Y:S02]  /*9500*/  SEL R2, RZ, 0x1, P1 ;  /* 0x00000001ff027807 */ /* 0x000fe40000800000 */
[----:B------:R-:W-:Y:S02]  /*9510*/  SEL R15, R15, RZ, P1 ;  /* 0x000000ff0f0f7207 */ /* 0x000fe40000800000 */
[----:B------:R-:W-:-:S03]  /*9520*/  LOP3.LUT R8, R11, R2, RZ, 0x3c, !PT ;  /* 0x000000020b087212 */ /* 0x000fc600078e3cff */
[----:B------:R-:W-:Y:S01]  /*9530*/  IMAD R7, R15, 0x8, R0 ;  /* 0x000000080f077824 */ /* 0x000fe200078e0200 */
[----:B------:R-:W-:Y:S01]  /*9540*/  SHF.L.U32 R4, R8, 0x1f, RZ ;  /* 0x0000001f08047819 */ /* 0x000fe200000006ff */
[----:B0-----:R-:W-:Y:S06]  /*9550*/  @!P0 BRA `(.L_x_191) ;  /* 0x0000000400508947 */ /* 0x001fec0003800000 */
.L_x_205:
[----:B------:R-:W1:Y:S01]  /*9560*/  SYNCS.PHASECHK.TRANS64.TRYWAIT P0, [R7+URZ], R4 ;  /* 0x00000004070075a7 */ /* 0x000e62000800017f */
[----:B------:R-:W-:-:S05]  /*9570*/  VIADD R2, R15, 0x1 ;  /* 0x000000010f027836 */ /* 0x000fca0000000000 */
[----:B------:R-:W-:-:S04]  /*9580*/  ISETP.NE.AND P1, PT, R2, 0x7, PT ;  /* 0x000000070200780c */ /* 0x000fc80003f25270 */
[----:B0-----:R-:W-:Y:S02]  /*9590*/  SEL R3, RZ, 0x1, P1 ;  /* 0x00000001ff037807 */ /* 0x001fe40000800000 */
[----:B------:R-:W-:Y:S02]  /*95a0*/  SEL R9, R2, RZ, P1 ;  /* 0x000000ff02097207 */ /* 0x000fe40000800000 */
[----:B------:R-:W-:-:S03]  /*95b0*/  LOP3.LUT R8, R8, R3, RZ, 0x3c, !PT ;  /* 0x0000000308087212 */ /* 0x000fc600078e3cff */
[----:B------:R-:W-:Y:S01]  /*95c0*/  IMAD R6, R9, 0x8, R0 ;  /* 0x0000000809067824 */ /* 0x000fe200078e0200 */
[----:B------:R-:W-:Y:S01]  /*95d0*/  SHF.L.U32 R5, R8, 0x1f, RZ ;  /* 0x0000001f08057819 */ /* 0x000fe200000006ff */
[----:B-1----:R-:W-:Y:S06]  /*95e0*/  @!P0 BRA `(.L_x_192) ;  /* 0x0000000400408947 */ /* 0x002fec0003800000 */
.L_x_206:
[----:B------:R-:W1:Y:S01]  /*95f0*/  SYNCS.PHASECHK.TRANS64.TRYWAIT P0, [R6+URZ], R5 ;  /* 0x00000005060075a7 */ /* 0x000e62000800017f */
[----:B------:R-:W-:-:S05]  /*9600*/  VIADD R2, R9, 0x1 ;  /* 0x0000000109027836 */ /* 0x000fca0000000000 */
[----:B------:R-:W-:-:S04]  /*9610*/  ISETP.NE.AND P1, PT, R2, 0x7, PT ;  /* 0x000000070200780c */ /* 0x000fc80003f25270 */
[----:B------:R-:W-:Y:S02]  /*9620*/  SEL R3, RZ, 0x1, P1 ;  /* 0x00000001ff037807 */ /* 0x000fe40000800000 */
[----:B0-----:R-:W-:Y:S02]  /*9630*/  SEL R7, R2, RZ, P1 ;  /* 0x000000ff02077207 */ /* 0x001fe40000800000 */
[----:B------:R-:W-:-:S03]  /*9640*/  LOP3.LUT R8, R8, R3, RZ, 0x3c, !PT ;  /* 0x0000000308087212 */ /* 0x000fc600078e3cff */
[----:B------:R-:W-:Y:S01]  /*9650*/  IMAD R9, R7, 0x8, R0 ;  /* 0x0000000807097824 */ /* 0x000fe200078e0200 */
[----:B------:R-:W-:Y:S01]  /*9660*/  SHF.L.U32 R4, R8, 0x1f, RZ ;  /* 0x0000001f08047819 */ /* 0x000fe200000006ff */
[----:B-1----:R-:W-:Y:S06]  /*9670*/  @!P0 BRA `(.L_x_193) ;  /* 0x0000000400308947 */ /* 0x002fec0003800000 */
.L_x_207:
[----:B------:R-:W1:Y:S01]  /*9680*/  SYNCS.PHASECHK.TRANS64.TRYWAIT P0, [R9+URZ], R4 ;  /* 0x00000004090075a7 */ /* 0x000e62000800017f */
[----:B------:R-:W-:-:S05]  /*9690*/  VIADD R2, R7, 0x1 ;  /* 0x0000000107027836 */ /* 0x000fca0000000000 */
[----:B------:R-:W-:-:S04]  /*96a0*/  ISETP.NE.AND P1, PT, R2, 0x7, PT ;  /* 0x000000070200780c */ /* 0x000fc80003f25270 */
[----:B------:R-:W-:Y:S02]  /*96b0*/  SEL R3, RZ, 0x1, P1 ;  /* 0x00000001ff037807 */ /* 0x000fe40000800000 */
[----:B------:R-:W-:Y:S02]  /*96c0*/  SEL R7, R2, RZ, P1 ;  /* 0x000000ff02077207 */ /* 0x000fe40000800000 */
[----:B------:R-:W-:-:S03]  /*96d0*/  LOP3.LUT R8, R8, R3, RZ, 0x3c, !PT ;  /* 0x0000000308087212 */ /* 0x000fc600078e3cff */
[----:B------:R-:W-:Y:S01]  /*96e0*/  IMAD R10, R7, 0x8, R0 ;  /* 0x00000008070a7824 */ /* 0x000fe200078e0200 */
[----:B0-----:R-:W-:Y:S01]  /*96f0*/  SHF.L.U32 R5, R8, 0x1f, RZ ;  /* 0x0000001f08057819 */ /* 0x001fe200000006ff */
[----:B-1----:R-:W-:Y:S06]  /*9700*/  @!P0 BRA `(.L_x_194) ;  /* 0x0000000400208947 */ /* 0x002fec0003800000 */
.L_x_208:
[----:B------:R-:W1:Y:S01]  /*9710*/  SYNCS.PHASECHK.TRANS64.TRYWAIT P0, [R10+URZ], R5 ;  /* 0x000000050a0075a7 */ /* 0x000e62000800017f */
[----:B------:R-:W-:-:S05]  /*9720*/  VIADD R2, R7, 0x1 ;  /* 0x0000000107027836 */ /* 0x000fca0000000000 */
[----:B------:R-:W-:-:S04]  /*9730*/  ISETP.NE.AND P1, PT, R2, 0x7, PT ;  /* 0x000000070200780c */ /* 0x000fc80003f25270 */
[----:B------:R-:W-:Y:S02]  /*9740*/  SEL R3, RZ, 0x1, P1 ;  /* 0x00000001ff037807 */ /* 0x000fe40000800000 */
[----:B------:R-:W-:Y:S02]  /*9750*/  SEL R7, R2, RZ, P1 ;  /* 0x000000ff02077207 */ /* 0x000fe40000800000 */
[----:B0-----:R-:W-:-:S03]  /*9760*/  LOP3.LUT R9, R8, R3, RZ, 0x3c, !PT ;  /* 0x0000000308097212 */ /* 0x001fc600078e3cff */
[----:B------:R-:W-:Y:S01]  /*9770*/  IMAD R11, R7, 0x8, R0 ;  /* 0x00000008070b7824 */ /* 0x000fe200078e0200 */
[----:B------:R-:W-:Y:S01]  /*9780*/  SHF.L.U32 R6, R9, 0x1f, RZ ;  /* 0x0000001f09067819 */ /* 0x000fe200000006ff */
[----:B-1----:R-:W-:Y:S06]  /*9790*/  @!P0 BRA `(.L_x_195) ;  /* 0x0000000400108947 */ /* 0x002fec0003800000 */
.L_x_209:
[----:B------:R-:W1:Y:S01]  /*97a0*/  SYNCS.PHASECHK.TRANS64.TRYWAIT P0, [R11+URZ], R6 ;  /* 0x000000060b0075a7 */ /* 0x000e62000800017f */
[----:B------:R-:W-:-:S05]  /*97b0*/  VIADD R2, R7, 0x1 ;  /* 0x0000000107027836 */ /* 0x000fca0000000000 */
[----:B------:R-:W-:-:S04]  /*97c0*/  ISETP.NE.AND P1, PT, R2, 0x7, PT ;  /* 0x000000070200780c */ /* 0x000fc80003f25270 */
[----:B------:R-:W-:Y:S02]  /*97d0*/  SEL R4, RZ, 0x1, P1 ;  /* 0x00000001ff047807 */ /* 0x000fe40000800000 */
[----:B------:R-:W-:Y:S02]  /*97e0*/  SEL R3, R2, RZ, P1 ;  /* 0x000000ff02037207 */ /* 0x000fe40000800000 */
[----:B------:R-:W-:Y:S01]  /*97f0*/  LOP3.LUT R4, R9, R4, RZ, 0x3c, !PT ;  /* 0x0000000409047212 */ /* 0x000fe200078e3cff */
[----:B-1----:R-:W-:Y:S06]  /*9800*/  @!P0 BRA `(.L_x_196) ;  /* 0x0000000400088947 */ /* 0x002fec0003800000 */
.L_x_210:
[----:B------:R-:W-:Y:S01]  /*9810*/  IMAD R3, R3, 0x8, R0 ;  /* 0x0000000803037824 */ /* 0x000fe200078e0200 */
[----:B------:R-:W-:-:S07]  /*9820*/  SHF.L.U32 R0, R4, 0x1f, RZ ;  /* 0x0000001f04007819 */ /* 0x000fce00000006ff */
.L_x_197:
[----:B--2---:R2:W3:Y:S02]  /*9830*/  SYNCS.PHASECHK.TRANS64.TRYWAIT P0, [R3+URZ], R0 ;  /* 0x00000000030075a7 */ /* 0x0044e4000800017f */
[----:B---3--:R-:W-:Y:S05]  /*9840*/  @!P0 NANOSLEEP.SYNCS 0x989680 ;  /* 0x009896800000895d */ /* 0x008fea0003900000 */
[----:B------:R-:W3:Y:S02]  /*9850*/  @!P0 SYNCS.PHASECHK.TRANS64 P0, [R3+URZ], R0 ;  /* 0x00000000030085a7 */ /* 0x000ee4000800007f */
[----:B---3--:R-:W-:Y:S05]  /*9860*/  @!P0 BRA `(.L_x_197) ;  /* 0xfffffffc00f08947 */ /* 0x008fea000383ffff */
.L_x_189:
[----:B------:R-:W-:Y:S05]  /*9870*/  BSYNC B0 ;  /* 0x0000000000007941 */ /* 0x000fea0003800000 */
.L_x_188:
[----:B------:R-:W-:Y:S05]  /*9880*/  EXIT ;  /* 0x000000000000794d */ /* 0x000fea0003800000 */
.L_x_21:
[----:B-1----:R-:W-:-:S04]  /*9890*/  IMAD.U32 R13, RZ, RZ, UR6 ;  /* 0x00000006ff0d7e24 */ /* 0x002fc8000f8e00ff */
[----:B------:R1:W4:Y:S03]  /*98a0*/  SYNCS.PHASECHK.TRANS64.TRYWAIT P0, [R13+URZ], R12 ;  /* 0x0000000c0d0075a7 */ /* 0x000326000800017f */
[----:B----4-:R-:W-:Y:S05]  /*98b0*/  @!P0 NANOSLEEP.SYNCS 0x989680 ;  /* 0x009896800000895d */ /* 0x010fea0003900000 */
[----:B------:R-:W4:Y:S02]  /*98c0*/  @!P0 SYNCS.PHASECHK.TRANS64 P0, [R13+URZ], R12 ;  /* 0x0000000c0d0085a7 */ /* 0x000f24000800007f */
[----:B----4-:R-:W-:Y:S05]  /*98d0*/  @!P0 BRA `(.L_x_21) ;  /* 0xfffffffc00ec8947 */ /* 0x010fea000383ffff */
[----:B------:R-:W-:Y:S05]  /*98e0*/  BRA `(.L_x_20) ;  /* 0xffffff7c00dc7947 */ /* 0x000fea000383ffff */
.L_x_27:
[----:B-1----:R-:W-:-:S04]  /*98f0*/  IMAD.U32 R145, RZ, RZ, UR12 ;  /* 0x0000000cff917e24 */ /* 0x002fc8000f8e00ff */
[----:B------:R1:W4:Y:S03]  /*9900*/  SYNCS.PHASECHK.TRANS64.TRYWAIT P0, [R145+URZ], R140 ;  /* 0x0000008c910075a7 */ /* 0x000326000800017f */
[----:B----4-:R-:W-:Y:S05]  /*9910*/  @!P0 NANOSLEEP.SYNCS 0x989680 ;  /* 0x009896800000895d */ /* 0x010fea0003900000 */
[----:B------:R-:W4:Y:S02]  /*9920*/  @!P0 SYNCS.PHASECHK.TRANS64 P0, [R145+URZ], R140 ;  /* 0x0000008c910085a7 */ /* 0x000f24000800007f */
[----:B----4-:R-:W-:Y:S05]  /*9930*/  @!P0 BRA `(.L_x_27) ;  /* 0xfffffffc00ec8947 */ /* 0x010fea000383ffff */
[----:B------:R-:W-:Y:S05]  /*9940*/  BRA `(.L_x_26) ;  /* 0xffffff8800507947 */ /* 0x000fea000383ffff */
.L_x_176:
[----:B------:R-:W-:Y:S01]  /*9950*/  BSSY B1, `(.L_x_198) ;  /* 0x0000006000017945 */ /* 0x000fe20003800000 */
[----:B------:R-:W-:-:S07]  /*9960*/  IMAD.MOV.U32 R7, RZ, RZ, -0x1 ;  /* 0xffffffffff077424 */ /* 0x000fce00078e00ff */
[----:B------:R-:W-:Y:S05]  /*9970*/  WARPSYNC.COLLECTIVE R7, `(.L_x_199) ;  /* 0x00000000070c7348 */ /* 0x000fea0003c00000 */
[----:B------:R-:W-:Y:S02]  /*9980*/  ELECT P0, UR62, PT ;  /* 0x00000000003e782f */ /* 0x000fe40003800000 */
[----:B------:R-:W-:Y:S01]  /*9990*/  MOV R7, UR62 ;  /* 0x0000003e00077c02 */ /* 0x000fe20008000f00 */
[----:B------:R-:W-:Y:S10]  /*99a0*/  ENDCOLLECTIVE ;  /* 0x000000000000791b */ /* 0x000ff40003800000 */
.L_x_199:
[----:B------:R-:W-:Y:S05]  /*99b0*/  BSYNC B1 ;  /* 0x0000000000017941 */ /* 0x000fea0003800000 */
.L_x_198:
[----:B------:R-:W-:Y:S05]  /*99c0*/  BRA `(.L_x_200) ;  /* 0xffffffec00c47947 */ /* 0x000fea000383ffff */
.L_x_179:
[----:B-1----:R1:W2:Y:S02]  /*99d0*/  SYNCS.PHASECHK.TRANS64.TRYWAIT P0, [R20+URZ+0x38], R9 ;  /* 0x00003809140075a7 */ /* 0x0022a4000800017f */
[----:B--2---:R-:W-:Y:S05]  /*99e0*/  @!P0 NANOSLEEP.SYNCS 0x989680 ;  /* 0x009896800000895d */ /* 0x004fea0003900000 */
[----:B------:R-:W2:Y:S02]  /*99f0*/  @!P0 SYNCS.PHASECHK.TRANS64 P0, [R20+URZ+0x38], R9 ;  /* 0x00003809140085a7 */ /* 0x000ea4000800007f */
[----:B--2---:R-:W-:Y:S05]  /*9a00*/  @!P0 BRA `(.L_x_179) ;  /* 0xfffffffc00f08947 */ /* 0x004fea000383ffff */
[----:B------:R-:W-:Y:S05]  /*9a10*/  BRA `(.L_x_201) ;  /* 0xfffffff000007947 */ /* 0x000fea000383ffff */
.L_x_187:
[----:B------:R-:W-:Y:S01]  /*9a20*/  BSSY B0, `(.L_x_202) ;  /* 0x0000006000007945 */ /* 0x000fe20003800000 */
[----:B------:R-:W-:-:S07]  /*9a30*/  IMAD.MOV.U32 R7, RZ, RZ, -0x1 ;  /* 0xffffffffff077424 */ /* 0x000fce00078e00ff */
[----:B------:R-:W-:Y:S05]  /*9a40*/  WARPSYNC.COLLECTIVE R7, `(.L_x_203) ;  /* 0x00000000070c7348 */ /* 0x000fea0003c00000 */
[----:B------:R-:W-:Y:S02]  /*9a50*/  ELECT P0, UR62, PT ;  /* 0x00000000003e782f */ /* 0x000fe40003800000 */
[----:B------:R-:W-:Y:S01]  /*9a60*/  MOV R7, UR62 ;  /* 0x0000003e00077c02 */ /* 0x000fe20008000f00 */
[----:B------:R-:W-:Y:S10]  /*9a70*/  ENDCOLLECTIVE ;  /* 0x000000000000791b */ /* 0x000ff40003800000 */
.L_x_203:
[----:B------:R-:W-:Y:S05]  /*9a80*/  BSYNC B0 ;  /* 0x0000000000007941 */ /* 0x000fea0003800000 */
.L_x_202:
[----:B------:R-:W-:Y:S05]  /*9a90*/  BRA `(.L_x_204) ;  /* 0xfffffff8005c7947 */ /* 0x000fea000383ffff */
.L_x_191:
[----:B0-----:R0:W1:Y:S02]  /*9aa0*/  SYNCS.PHASECHK.TRANS64.TRYWAIT P0, [R6+URZ], R3 ;  /* 0x00000003060075a7 */ /* 0x001064000800017f */
[----:B-1----:R-:W-:Y:S05]  /*9ab0*/  @!P0 NANOSLEEP.SYNCS 0x989680 ;  /* 0x009896800000895d */ /* 0x002fea0003900000 */
[----:B------:R-:W1:Y:S02]  /*9ac0*/  @!P0 SYNCS.PHASECHK.TRANS64 P0, [R6+URZ], R3 ;  /* 0x00000003060085a7 */ /* 0x000e64000800007f */
[----:B-1----:R-:W-:Y:S05]  /*9ad0*/  @!P0 BRA `(.L_x_191) ;  /* 0xfffffffc00f08947 */ /* 0x002fea000383ffff */
[----:B------:R-:W-:Y:S05]  /*9ae0*/  BRA `(.L_x_205) ;  /* 0xfffffff8009c7947 */ /* 0x000fea000383ffff */
.L_x_192:
[----:B0-----:R0:W1:Y:S02]  /*9af0*/  SYNCS.PHASECHK.TRANS64.TRYWAIT P0, [R7+URZ], R4 ;  /* 0x00000004070075a7 */ /* 0x001064000800017f */
[----:B-1----:R-:W-:Y:S05]  /*9b00*/  @!P0 NANOSLEEP.SYNCS 0x989680 ;  /* 0x009896800000895d */ /* 0x002fea0003900000 */
[----:B------:R-:W1:Y:S02]  /*9b10*/  @!P0 SYNCS.PHASECHK.TRANS64 P0, [R7+URZ], R4 ;  /* 0x00000004070085a7 */ /* 0x000e64000800007f */
[----:B-1----:R-:W-:Y:S05]  /*9b20*/  @!P0 BRA `(.L_x_192) ;  /* 0xfffffffc00f08947 */ /* 0x002fea000383ffff */
[----:B------:R-:W-:Y:S05]  /*9b30*/  BRA `(.L_x_206) ;  /* 0xfffffff800ac7947 */ /* 0x000fea000383ffff */
.L_x_193:
[----:B0-----:R0:W1:Y:S02]  /*9b40*/  SYNCS.PHASECHK.TRANS64.TRYWAIT P0, [R6+URZ], R5 ;  /* 0x00000005060075a7 */ /* 0x001064000800017f */
[----:B-1----:R-:W-:Y:S05]  /*9b50*/  @!P0 NANOSLEEP.SYNCS 0x989680 ;  /* 0x009896800000895d */ /* 0x002fea0003900000 */
[----:B------:R-:W1:Y:S02]  /*9b60*/  @!P0 SYNCS.PHASECHK.TRANS64 P0, [R6+URZ], R5 ;  /* 0x00000005060085a7 */ /* 0x000e64000800007f */
[----:B-1----:R-:W-:Y:S05]  /*9b70*/  @!P0 BRA `(.L_x_193) ;  /* 0xfffffffc00f08947 */ /* 0x002fea000383ffff */
[----:B------:R-:W-:Y:S05]  /*9b80*/  BRA `(.L_x_207) ;  /* 0xfffffff800bc7947 */ /* 0x000fea000383ffff */
.L_x_194:
[----:B0-----:R0:W1:Y:S02]  /*9b90*/  SYNCS.PHASECHK.TRANS64.TRYWAIT P0, [R9+URZ], R4 ;  /* 0x00000004090075a7 */ /* 0x001064000800017f */
[----:B-1----:R-:W-:Y:S05]  /*9ba0*/  @!P0 NANOSLEEP.SYNCS 0x989680 ;  /* 0x009896800000895d */ /* 0x002fea0003900000 */
[----:B------:R-:W1:Y:S02]  /*9bb0*/  @!P0 SYNCS.PHASECHK.TRANS64 P0, [R9+URZ], R4 ;  /* 0x00000004090085a7 */ /* 0x000e64000800007f */
[----:B-1----:R-:W-:Y:S05]  /*9bc0*/  @!P0 BRA `(.L_x_194) ;  /* 0xfffffffc00f08947 */ /* 0x002fea000383ffff */
[----:B------:R-:W-:Y:S05]  /*9bd0*/  BRA `(.L_x_208) ;  /* 0xfffffff800cc7947 */ /* 0x000fea000383ffff */
.L_x_195:
[----:B0-----:R0:W1:Y:S02]  /*9be0*/  SYNCS.PHASECHK.TRANS64.TRYWAIT P0, [R10+URZ], R5 ;  /* 0x000000050a0075a7 */ /* 0x001064000800017f */
[----:B-1----:R-:W-:Y:S05]  /*9bf0*/  @!P0 NANOSLEEP.SYNCS 0x989680 ;  /* 0x009896800000895d */ /* 0x002fea0003900000 */
[----:B------:R-:W1:Y:S02]  /*9c00*/  @!P0 SYNCS.PHASECHK.TRANS64 P0, [R10+URZ], R5 ;  /* 0x000000050a0085a7 */ /* 0x000e64000800007f */
[----:B-1----:R-:W-:Y:S05]  /*9c10*/  @!P0 BRA `(.L_x_195) ;  /* 0xfffffffc00f08947 */ /* 0x002fea000383ffff */
[----:B------:R-:W-:Y:S05]  /*9c20*/  BRA `(.L_x_209) ;  /* 0xfffffff800dc7947 */ /* 0x000fea000383ffff */
.L_x_196:
[----:B-1----:R1:W2:Y:S02]  /*9c30*/  SYNCS.PHASECHK.TRANS64.TRYWAIT P0, [R11+URZ], R6 ;  /* 0x000000060b0075a7 */ /* 0x0022a4000800017f */
[----:B--2---:R-:W-:Y:S05]  /*9c40*/  @!P0 NANOSLEEP.SYNCS 0x989680 ;  /* 0x009896800000895d */ /* 0x004fea0003900000 */
[----:B------:R-:W2:Y:S02]  /*9c50*/  @!P0 SYNCS.PHASECHK.TRANS64 P0, [R11+URZ], R6 ;  /* 0x000000060b0085a7 */ /* 0x000ea4000800007f */
[----:B--2---:R-:W-:Y:S05]  /*9c60*/  @!P0 BRA `(.L_x_196) ;  /* 0xfffffffc00f08947 */ /* 0x004fea000383ffff */
[----:B------:R-:W-:Y:S05]  /*9c70*/  BRA `(.L_x_210) ;  /* 0xfffffff800e47947 */ /* 0x000fea000383ffff */
.L_x_211:
[----:B------:R-:W-:-:S00]  /*9c80*/  BRA `(.L_x_211) ;  /* 0xfffffffc00fc7947 */ /* 0x000fc0000383ffff */
[----:B------:R-:W-:-:S00]  /*9c90*/  NOP ;  /* 0x0000000000007918 */ /* 0x000fc00000000000 */
        /* <DEDUP_REMOVED lines=14> */
.L_x_212:


//--------------------- .nv.shared._ZN7cutlass13device_kernelINS_4gemm6kernel13GemmUniversalIN4cute5tupleIJiiiiEEENS1_10collective13CollectiveMmaINS1_37MainloopSm90TmaGmmaWarpSpecializedFP8ILi7ENS5_IJNS4_1CILi2EEENSA_ILi4EEENSA_ILi1EEEEEENS1_35KernelTmaWarpSpecializedCooperativeEEENS5_IJNSA_ILi128EEESH_SH_EEENS_12float_e4m3_tENS5_IJlSD_lEEESJ_SK_NS4_8TiledMMAINS4_8MMA_AtomIJNS4_4SM904GMMA31MMA_64x128x32_F32E4M3E4M3_SS_TNILNSO_7ScaleInE1ELSQ_1EEEEEENS4_6LayoutINS5_IJSB_SD_SD_EEENS5_IJSD_NSA_ILi0EEESV_EEEEENS5_IJNS4_10UnderscoreESY_SY_EEEEENS4_23SM90_TMA_LOAD_MULTICASTENS4_14ComposedLayoutINS4_7SwizzleILi3ELi4ELi3EEENS4_18smem_ptr_flag_bitsILi8EEENST_INS5_IJNSA_ILi8EEESH_EEENS5_IJSH_SD_EEEEEEEvNS4_8identityES11_S1B_vS1C_EENS_8epilogue10collective6detail29Sm90TmaWarpSpecializedAdapterINS1F_15DefaultEpilogueISJ_SK_SK_NS1E_6thread17LinearCombinationISJ_Li1EffLNS1J_9ScaleType4KindE0ELNS_15FloatRoundStyleE2ESJ_EENS1_15EpilogueDefaultEEEEEvvEEEEvNT_6ParamsE --------------------------
	.section	.nv.shared._ZN7cutlass13device_kernelINS_4gemm6kernel13GemmUniversalIN4cute5tupleIJiiiiEEENS1_10collective13CollectiveMmaINS1_37MainloopSm90TmaGmmaWarpSpecializedFP8ILi7ENS5_IJNS4_1CILi2EEENSA_ILi4EEENSA_ILi1EEEEEENS1_35KernelTmaWarpSpecializedCooperativeEEENS5_IJNSA_ILi128EEESH_SH_EEENS_12float_e4m3_tENS5_IJlSD_lEEESJ_SK_NS4_8TiledMMAINS4_8MMA_AtomIJNS4_4SM904GMMA31MMA_64x128x32_F32E4M3E4M3_SS_TNILNSO_7ScaleInE1ELSQ_1EEEEEENS4_6LayoutINS5_IJSB_SD_SD_EEENS5_IJSD_NSA_ILi0EEESV_EEEEENS5_IJNS4_10UnderscoreESY_SY_EEEEENS4_23SM90_TMA_LOAD_MULTICASTENS4_14ComposedLayoutINS4_7SwizzleILi3ELi4ELi3EEENS4_18smem_ptr_flag_bitsILi8EEENST_INS5_IJNSA_ILi8EEESH_EEENS5_IJSH_SD_EEEEEEEvNS4_8identityES11_S1B_vS1C_EENS_8epilogue10collective6detail29Sm90TmaWarpSpecializedAdapterINS1F_15DefaultEpilogueISJ_SK_SK_NS1E_6thread17LinearCombinationISJ_Li1EffLNS1J_9ScaleType4KindE0ELNS_15FloatRoundStyleE2ESJ_EENS1_15EpilogueDefaultEEEEEvvEEEEvNT_6ParamsE,"aw",@nobits
	.sectionflags	@""
	.align	16
	.zero		1024


//--------------------- .nv.shared.reserved.0     --------------------------
	.section	.nv.shared.reserved.0,"aw",@nobits
	.weak		__nv_reservedSMEM_offset_0_alias
	.size		__nv_reservedSMEM_offset_0_alias, 0, 0
	.other		__nv_reservedSMEM_offset_0_alias,@"STO_CUDA_RESERVED_SHARED STV_DEFAULT"
__nv_reservedSMEM_offset_0_alias:
	.zero		0


//--------------------- .nv.global                --------------------------
	.section	.nv.global,"aw",@nobits
.nv.global:
	.type		_ZN40_INTERNAL_7758d7ab_4_k_cu_5a1a7464_161924cute1_E,@object
	.size		_ZN40_INTERNAL_7758d7ab_4_k_cu_5a1a7464_161924cute1_E,(_ZN40_INTERNAL_7758d7ab_4_k_cu_5a1a7464_161924cuda3std3__45__cpo6cbeginE - _ZN40_INTERNAL_7758d7ab_4_k_cu_5a1a7464_161924cute1_E)
_ZN40_INTERNAL_7758d7ab_4_k_cu_5a1a7464_161924cute1_E:
	.zero		1
	.type		_ZN40_INTERNAL_7758d7ab_4_k_cu_5a1a7464_161924cuda3std3__45__cpo6cbeginE,@object
	.size		_ZN40_INTERNAL_7758d7ab_4_k_cu_5a1a7464_161924cuda3std3__45__cpo6cbeginE,(_ZN40_INTERNAL_7758d7ab_4_k_cu_5a1a7464_161924cuda3std3__48in_placeE - _ZN40_INTERNAL_7758d7ab_4_k_cu_5a1a7464_161924cuda3std3__45__cpo6cbeginE)
_ZN40_INTERNAL_7758d7ab_4_k_cu_5a1a7464_161924cuda3std3__45__cpo6cbeginE:
	.zero		1
	.type		_ZN40_INTERNAL_7758d7ab_4_k_cu_5a1a7464_161924cuda3std3__48in_placeE,@object
	.size		_ZN40_INTERNAL_7758d7ab_4_k_cu_5a1a7464_161924cuda3std3__48in_placeE,(_ZN40_INTERNAL_7758d7ab_4_k_cu_5a1a7464_161924cuda3std6ranges3__45__cpo9iter_moveE - _ZN40_INTERNAL_7758d7ab_4_k_cu_5a1a7464_161924cuda3std3__48in_placeE)
_ZN40_INTERNAL_7758d7ab_4_k_cu_5a1a7464_161924cuda3std3__48in_placeE:
	.zero		1
	.type		_ZN40_INTERNAL_7758d7ab_4_k_cu_5a1a7464_161924cuda3std6ranges3__45__cpo9iter_moveE,@object
	.size		_ZN40_INTERNAL_7758d7ab_4_k_cu_5a1a7464_161924cuda3std6ranges3__45__cpo9iter_moveE,(_ZN40_INTERNAL_7758d7ab_4_k_cu_5a1a7464_161924cuda3std3__45__cpo5beginE - _ZN40_INTERNAL_7758d7ab_4_k_cu_5a1a7464_161924cuda3std6ranges3__45__cpo9iter_moveE)
_ZN40_INTERNAL_7758d7ab_4_k_cu_5a1a7464_161924cuda3std6ranges3__45__cpo9iter_moveE:
	.zero		1
	.type		_ZN40_INTERNAL_7758d7ab_4_k_cu_5a1a7464_161924cuda3std3__45__cpo5beginE,@object
	.size		_ZN40_INTERNAL_7758d7ab_4_k_cu_5a1a7464_161924cuda3std3__45__cpo5beginE,(_ZN40_INTERNAL_7758d7ab_4_k_cu_5a1a7464_161924cuda3std3__442_GLOBAL__N__7758d7ab_4_k_cu_5a1a7464_161926ignoreE - _ZN40_INTERNAL_7758d7ab_4_k_cu_5a1a7464_161924cuda3std3__45__cpo5beginE)
_ZN40_INTERNAL_7758d7ab_4_k_cu_5a1a7464_161924cuda3std3__45__cpo5beginE:
	.zero		1
	.type		_ZN40_INTERNAL_7758d7ab_4_k_cu_5a1a7464_161924cuda3std3__442_GLOBAL__N__7758d7ab_4_k_cu_5a1a7464_161926ignoreE,@object
	.size		_ZN40_INTERNAL_7758d7ab_4_k_cu_5a1a7464_161924cuda3std3__442_GLOBAL__N__7758d7ab_4_k_cu_5a1a7464_161926ignoreE,(_ZN40_INTERNAL_7758d7ab_4_k_cu_5a1a7464_161924cute7productE - _ZN40_INTERNAL_7758d7ab_4_k_cu_5a1a7464_161924cuda3std3__442_GLOBAL__N__7758d7ab_4_k_cu_5a1a7464_161926ignoreE)
_ZN40_INTERNAL_7758d7ab_4_k_cu_5a1a7464_161924cuda3std3__442_GLOBAL__N__7758d7ab_4_k_cu_5a1a7464_161926ignoreE:
	.zero		1
	.type		_ZN40_INTERNAL_7758d7ab_4_k_cu_5a1a7464_161924cute7productE,@object
	.size		_ZN40_INTERNAL_7758d7ab_4_k_cu_5a1a7464_161924cute7productE,(_ZN40_INTERNAL_7758d7ab_4_k_cu_5a1a7464_161924cuda3std3__45__cpo3endE - _ZN40_INTERNAL_7758d7ab_4_k_cu_5a1a7464_161924cute7productE)
_ZN40_INTERNAL_7758d7ab_4_k_cu_5a1a7464_161924cute7productE:
	.zero		1
	.type		_ZN40_INTERNAL_7758d7ab_4_k_cu_5a1a7464_161924cuda3std3__45__cpo3endE,@object
	.size		_ZN40_INTERNAL_7758d7ab_4_k_cu_5a1a7464_161924cuda3std3__45__cpo3endE,(_ZN40_INTERNAL_7758d7ab_4_k_cu_5a1a7464_161924cuda3std3__419piecewise_constructE - _ZN40_INTERNAL_7758d7ab_4_k_cu_5a1a7464_161924cuda3std3__45__cpo3endE)
_ZN40_INTERNAL_7758d7ab_4_k_cu_5a1a7464_161924cuda3std3__45__cpo3endE:
	.zero		1
	.type		_ZN40_INTERNAL_7758d7ab_4_k_cu_5a1a7464_161924cuda3std3__419piecewise_constructE,@object
	.size		_ZN40_INTERNAL_7758d7ab_4_k_cu_5a1a7464_161924cuda3std3__419piecewise_constructE,(_ZN40_INTERNAL_7758d7ab_4_k_cu_5a1a7464_161924cuda3std3__45__cpo4cendE - _ZN40_INTERNAL_7758d7ab_4_k_cu_5a1a7464_161924cuda3std3__419piecewise_constructE)
_ZN40_INTERNAL_7758d7ab_4_k_cu_5a1a7464_161924cuda3std3__419piecewise_constructE:
	.zero		1
	.type		_ZN40_INTERNAL_7758d7ab_4_k_cu_5a1a7464_161924cuda3std3__45__cpo4cendE,@object
	.size		_ZN40_INTERNAL_7758d7ab_4_k_cu_5a1a7464_161924cuda3std3__45__cpo4cendE,(_ZN40_INTERNAL_7758d7ab_4_k_cu_5a1a7464_161924cuda3std6ranges3__45__cpo4swapE - _ZN40_INTERNAL_7758d7ab_4_k_cu_5a1a7464_161924cuda3std3__45__cpo4cendE)
_ZN40_INTERNAL_7758d7ab_4_k_cu_5a1a7464_161924cuda3std3__45__cpo4cendE:
	.zero		1
	.type		_ZN40_INTERNAL_7758d7ab_4_k_cu_5a1a7464_161924cuda3std6ranges3__45__cpo4swapE,@object
	.size		_ZN40_INTERNAL_7758d7ab_4_k_cu_5a1a7464_161924cuda3std6ranges3__45__cpo4swapE,(.L_7 - _ZN40_INTERNAL_7758d7ab_4_k_cu_5a1a7464_161924cuda3std6ranges3__45__cpo4swapE)
_ZN40_INTERNAL_7758d7ab_4_k_cu_5a1a7464_161924cuda3std6ranges3__45__cpo4swapE:
	.zero		1
.L_7:


//--------------------- .nv.constant0._ZN7cutlass13device_kernelINS_4gemm6kernel13GemmUniversalIN4cute5tupleIJiiiiEEENS1_10collective13CollectiveMmaINS1_37MainloopSm90TmaGmmaWarpSpecializedFP8ILi7ENS5_IJNS4_1CILi2EEENSA_ILi4EEENSA_ILi1EEEEEENS1_35KernelTmaWarpSpecializedCooperativeEEENS5_IJNSA_ILi128EEESH_SH_EEENS_12float_e4m3_tENS5_IJlSD_lEEESJ_SK_NS4_8TiledMMAINS4_8MMA_AtomIJNS4_4SM904GMMA31MMA_64x128x32_F32E4M3E4M3_SS_TNILNSO_7ScaleInE1ELSQ_1EEEEEENS4_6LayoutINS5_IJSB_SD_SD_EEENS5_IJSD_NSA_ILi0EEESV_EEEEENS5_IJNS4_10UnderscoreESY_SY_EEEEENS4_23SM90_TMA_LOAD_MULTICASTENS4_14ComposedLayoutINS4_7SwizzleILi3ELi4ELi3EEENS4_18smem_ptr_flag_bitsILi8EEENST_INS5_IJNSA_ILi8EEESH_EEENS5_IJSH_SD_EEEEEEEvNS4_8identityES11_S1B_vS1C_EENS_8epilogue10collective6detail29Sm90TmaWarpSpecializedAdapterINS1F_15DefaultEpilogueISJ_SK_SK_NS1E_6thread17LinearCombinationISJ_Li1EffLNS1J_9ScaleType4KindE0ELNS_15FloatRoundStyleE2ESJ_EENS1_15EpilogueDefaultEEEEEvvEEEEvNT_6ParamsE --------------------------
	.section	.nv.constant0._ZN7cutlass13device_kernelINS_4gemm6kernel13GemmUniversalIN4cute5tupleIJiiiiEEENS1_10collective13CollectiveMmaINS1_37MainloopSm90TmaGmmaWarpSpecializedFP8ILi7ENS5_IJNS4_1CILi2EEENSA_ILi4EEENSA_ILi1EEEEEENS1_35KernelTmaWarpSpecializedCooperativeEEENS5_IJNSA_ILi128EEESH_SH_EEENS_12float_e4m3_tENS5_IJlSD_lEEESJ_SK_NS4_8TiledMMAINS4_8MMA_AtomIJNS4_4SM904GMMA31MMA_64x128x32_F32E4M3E4M3_SS_TNILNSO_7ScaleInE1ELSQ_1EEEEEENS4_6LayoutINS5_IJSB_SD_SD_EEENS5_IJSD_NSA_ILi0EEESV_EEEEENS5_IJNS4_10UnderscoreESY_SY_EEEEENS4_23SM90_TMA_LOAD_MULTICASTENS4_14ComposedLayoutINS4_7SwizzleILi3ELi4ELi3EEENS4_18smem_ptr_flag_bitsILi8EEENST_INS5_IJNSA_ILi8EEESH_EEENS5_IJSH_SD_EEEEEEEvNS4_8identityES11_S1B_vS1C_EENS_8epilogue10collective6detail29Sm90TmaWarpSpecializedAdapterINS1F_15DefaultEpilogueISJ_SK_SK_NS1E_6thread17LinearCombinationISJ_Li1EffLNS1J_9ScaleType4KindE0ELNS_15FloatRoundStyleE2ESJ_EENS1_15EpilogueDefaultEEEEEvvEEEEvNT_6ParamsE,"a",@progbits
	.sectionflags	@""
	.align	4
.nv.constant0._ZN7cutlass13device_kernelINS_4gemm6kernel13GemmUniversalIN4cute5tupleIJiiiiEEENS1_10collective13CollectiveMmaINS1_37MainloopSm90TmaGmmaWarpSpecializedFP8ILi7ENS5_IJNS4_1CILi2EEENSA_ILi4EEENSA_ILi1EEEEEENS1_35KernelTmaWarpSpecializedCooperativeEEENS5_IJNSA_ILi128EEESH_SH_EEENS_12float_e4m3_tENS5_IJlSD_lEEESJ_SK_NS4_8TiledMMAINS4_8MMA_AtomIJNS4_4SM904GMMA31MMA_64x128x32_F32E4M3E4M3_SS_TNILNSO_7ScaleInE1ELSQ_1EEEEEENS4_6LayoutINS5_IJSB_SD_SD_EEENS5_IJSD_NSA_ILi0EEESV_EEEEENS5_IJNS4_10UnderscoreESY_SY_EEEEENS4_23SM90_TMA_LOAD_MULTICASTENS4_14ComposedLayoutINS4_7SwizzleILi3ELi4ELi3EEENS4_18smem_ptr_flag_bitsILi8EEENST_INS5_IJNSA_ILi8EEESH_EEENS5_IJSH_SD_EEEEEEEvNS4_8identityES11_S1B_vS1C_EENS_8epilogue10collective6detail29Sm90TmaWarpSpecializedAdapterINS1F_15DefaultEpilogueISJ_SK_SK_NS1E_6thread17LinearCombinationISJ_Li1EffLNS1J_9ScaleType4KindE0ELNS_15FloatRoundStyleE2ESJ_EENS1_15EpilogueDefaultEEEEEvvEEEEvNT_6ParamsE:
	.zero		1664


//--------------------- SYMBOLS --------------------------

	.type		.nv.reservedSmem.offset0,@object
	.size		.nv.reservedSmem.offset0,0x4
